	.target	sm_100a

	.elftype	@"ET_EXEC"


//--------------------- .note.nv.tkinfo           --------------------------
	.section	.note.nv.tkinfo,"",@"SHT_NOTE"
	.sectionflags	@"SHF_NOTE_NV_TKINFO"
	.tkinfo
        /*0018*/ 	.word	0x00000002
        /*0030*/ 	.string	""
        /*0030*/ 	.string	"ptxas"
        /*0030*/ 	.string	"Cuda compilation tools, release 13.0, V13.0.88"
        /*0030*/ 	.string	"Build cuda_13.0.r13.0/compiler.36424714_0"
        /*0030*/ 	.string	"-arch sm_100a -m 64 "



//--------------------- .note.nv.cuinfo           --------------------------
	.section	.note.nv.cuinfo,"",@"SHT_NOTE"
	.sectionflags	@"SHF_NOTE_NV_CUINFO"
        /*0018*/ 	.short	0x0002
        /*001a*/ 	.short	0x0064
        /*001c*/ 	.short	0x0082
	.zero		2


//--------------------- .nv.info                  --------------------------
	.section	.nv.info,"",@"SHT_CUDA_INFO"
	.align	4


	//----- nvinfo : EIATTR_REGCOUNT
	.align		4
        /*0000*/ 	.byte	0x04, 0x2f
        /*0002*/ 	.short	(.L_19 - .L_18)
	.align		4
.L_18:
        /*0004*/ 	.word	index@(_ZN7cutlass13device_kernelINS_4gemm6kernel13GemmUniversalIN4cute5tupleIJiiiiEEENS1_10collective13CollectiveMmaINS1_35MainloopSm100TmaUmmaWarpSpecializedILi5ELi2ELi2ENS5_IJNS4_1CILi2EEENSA_ILi1EEESC_EEEEENS5_IJNSA_ILi256EEESF_NSA_ILi64EEEEEENS_6half_tENS5_IJlSC_lEEESI_SJ_NS4_8TiledMMAINS4_8MMA_AtomIJNS4_26SM100_MMA_F16BF16_2x1SM_SSISI_SI_fLi256ELi256ELNS4_4UMMA5MajorE0ELSO_0ELNSN_7ScaleInE0ELSP_0EEEEEENS4_6LayoutINS5_IJSC_SC_SC_EEENS5_IJNSA_ILi0EEESU_SU_EEEEENS5_IJNS4_10UnderscoreESX_SX_EEEEENS4_18SM100_TMA_2SM_LOADENS4_14ComposedLayoutINS4_7SwizzleILi3ELi4ELi3EEENS4_18smem_ptr_flag_bitsILi16EEENSS_INS5_IJNSA_ILi8EEESG_EEENS5_IJSG_SC_EEEEEEEvNS4_8identityES10_S1A_vS1B_EENS_8epilogue10collective18CollectiveEpilogueINS1D_23Sm100TmaWarpSpecializedILi4ELi2ELi64ELb1ELb0EEEJNS5_IJNSA_ILi128EEESF_SG_EEENS5_IJNSS_IS1I_SC_EENSS_ISG_SC_EEEEESI_SJ_SI_SJ_NS1D_6fusion15FusionCallbacksIS1H_NS1N_17LinearCombinationISI_fSI_fLNS_15FloatRoundStyleE2EEES1J_S1M_JEEENS4_5SM1004TMEM4LOAD26SM100_TMEM_LOAD_32dp32b64xENS4_13SM90_TMA_LOADES1A_NS4_39AutoVectorizingCopyWithAssumedAlignmentILi128EEENS4_14SM90_TMA_STOREES1A_S1Z_S1Z_EEEvvEEEEvNT_6ParamsE)
        /*0008*/ 	.word	0x000000ba


	//----- nvinfo : EIATTR_FRAME_SIZE
	.align		4
.L_19:
        /*000c*/ 	.byte	0x04, 0x11
        /*000e*/ 	.short	(.L_21 - .L_20)
	.align		4
.L_20:
        /*0010*/ 	.word	index@($__internal_2_$__cuda_sm10x_tcgen05_guardrail_trap_unallocated_columns_being_dealloced)
        /*0014*/ 	.word	0x00000000


	//----- nvinfo : EIATTR_FRAME_SIZE
	.align		4
.L_21:
        /*0018*/ 	.byte	0x04, 0x11
        /*001a*/ 	.short	(.L_23 - .L_22)
	.align		4
.L_22:
        /*001c*/ 	.word	index@($__internal_1_$__cuda_sm10x_tcgen05_guardrail_trap_phase_invalid_during_alloc)
        /*0020*/ 	.word	0x00000000


	//----- nvinfo : EIATTR_FRAME_SIZE
	.align		4
.L_23:
        /*0024*/ 	.byte	0x04, 0x11
        /*0026*/ 	.short	(.L_25 - .L_24)
	.align		4
.L_24:
        /*0028*/ 	.word	index@($__internal_0_$__cuda_sm10x_tcgen05_guardrail_trap_col_being_dealloced_not_returned_by_alloc)
        /*002c*/ 	.word	0x00000000


	//----- nvinfo : EIATTR_FRAME_SIZE
	.align		4
.L_25:
        /*0030*/ 	.byte	0x04, 0x11
        /*0032*/ 	.short	(.L_27 - .L_26)
	.align		4
.L_26:
        /*0034*/ 	.word	index@(_ZN7cutlass13device_kernelINS_4gemm6kernel13GemmUniversalIN4cute5tupleIJiiiiEEENS1_10collective13CollectiveMmaINS1_35MainloopSm100TmaUmmaWarpSpecializedILi5ELi2ELi2ENS5_IJNS4_1CILi2EEENSA_ILi1EEESC_EEEEENS5_IJNSA_ILi256EEESF_NSA_ILi64EEEEEENS_6half_tENS5_IJlSC_lEEESI_SJ_NS4_8TiledMMAINS4_8MMA_AtomIJNS4_26SM100_MMA_F16BF16_2x1SM_SSISI_SI_fLi256ELi256ELNS4_4UMMA5MajorE0ELSO_0ELNSN_7ScaleInE0ELSP_0EEEEEENS4_6LayoutINS5_IJSC_SC_SC_EEENS5_IJNSA_ILi0EEESU_SU_EEEEENS5_IJNS4_10UnderscoreESX_SX_EEEEENS4_18SM100_TMA_2SM_LOADENS4_14ComposedLayoutINS4_7SwizzleILi3ELi4ELi3EEENS4_18smem_ptr_flag_bitsILi16EEENSS_INS5_IJNSA_ILi8EEESG_EEENS5_IJSG_SC_EEEEEEEvNS4_8identityES10_S1A_vS1B_EENS_8epilogue10collective18CollectiveEpilogueINS1D_23Sm100TmaWarpSpecializedILi4ELi2ELi64ELb1ELb0EEEJNS5_IJNSA_ILi128EEESF_SG_EEENS5_IJNSS_IS1I_SC_EENSS_ISG_SC_EEEEESI_SJ_SI_SJ_NS1D_6fusion15FusionCallbacksIS1H_NS1N_17LinearCombinationISI_fSI_fLNS_15FloatRoundStyleE2EEES1J_S1M_JEEENS4_5SM1004TMEM4LOAD26SM100_TMEM_LOAD_32dp32b64xENS4_13SM90_TMA_LOADES1A_NS4_39AutoVectorizingCopyWithAssumedAlignmentILi128EEENS4_14SM90_TMA_STOREES1A_S1Z_S1Z_EEEvvEEEEvNT_6ParamsE)
        /*0038*/ 	.word	0x00000000


	//----- nvinfo : EIATTR_MIN_STACK_SIZE
	.align		4
.L_27:
        /*003c*/ 	.byte	0x04, 0x12
        /*003e*/ 	.short	(.L_29 - .L_28)
	.align		4
.L_28:
        /*0040*/ 	.word	index@(_ZN7cutlass13device_kernelINS_4gemm6kernel13GemmUniversalIN4cute5tupleIJiiiiEEENS1_10collective13CollectiveMmaINS1_35MainloopSm100TmaUmmaWarpSpecializedILi5ELi2ELi2ENS5_IJNS4_1CILi2EEENSA_ILi1EEESC_EEEEENS5_IJNSA_ILi256EEESF_NSA_ILi64EEEEEENS_6half_tENS5_IJlSC_lEEESI_SJ_NS4_8TiledMMAINS4_8MMA_AtomIJNS4_26SM100_MMA_F16BF16_2x1SM_SSISI_SI_fLi256ELi256ELNS4_4UMMA5MajorE0ELSO_0ELNSN_7ScaleInE0ELSP_0EEEEEENS4_6LayoutINS5_IJSC_SC_SC_EEENS5_IJNSA_ILi0EEESU_SU_EEEEENS5_IJNS4_10UnderscoreESX_SX_EEEEENS4_18SM100_TMA_2SM_LOADENS4_14ComposedLayoutINS4_7SwizzleILi3ELi4ELi3EEENS4_18smem_ptr_flag_bitsILi16EEENSS_INS5_IJNSA_ILi8EEESG_EEENS5_IJSG_SC_EEEEEEEvNS4_8identityES10_S1A_vS1B_EENS_8epilogue10collective18CollectiveEpilogueINS1D_23Sm100TmaWarpSpecializedILi4ELi2ELi64ELb1ELb0EEEJNS5_IJNSA_ILi128EEESF_SG_EEENS5_IJNSS_IS1I_SC_EENSS_ISG_SC_EEEEESI_SJ_SI_SJ_NS1D_6fusion15FusionCallbacksIS1H_NS1N_17LinearCombinationISI_fSI_fLNS_15FloatRoundStyleE2EEES1J_S1M_JEEENS4_5SM1004TMEM4LOAD26SM100_TMEM_LOAD_32dp32b64xENS4_13SM90_TMA_LOADES1A_NS4_39AutoVectorizingCopyWithAssumedAlignmentILi128EEENS4_14SM90_TMA_STOREES1A_S1Z_S1Z_EEEvvEEEEvNT_6ParamsE)
        /*0044*/ 	.word	0x00000000
.L_29:


//--------------------- .nv.compat                --------------------------
	.section	.nv.compat,"",@"SHT_CUDA_COMPAT_INFO"
	.align	4
        /*0000*/ 	.byte	0x02, 0x09, 0x01, 0x00, 0x02, 0x02, 0x02, 0x00, 0x02, 0x05, 0x05, 0x00, 0x03, 0x07, 0x01, 0x01
        /*0010*/ 	.byte	0x02, 0x03, 0x01, 0x00, 0x02, 0x06, 0x01, 0x00, 0x04, 0x0b, 0x08, 0x00, 0x09, 0x00, 0x00, 0x00
        /*0020*/ 	.byte	0x00, 0x00, 0x00, 0x00


//--------------------- .nv.info._ZN7cutlass13device_kernelINS_4gemm6kernel13GemmUniversalIN4cute5tupleIJiiiiEEENS1_10collective13CollectiveMmaINS1_35MainloopSm100TmaUmmaWarpSpecializedILi5ELi2ELi2ENS5_IJNS4_1CILi2EEENSA_ILi1EEESC_EEEEENS5_IJNSA_ILi256EEESF_NSA_ILi64EEEEEENS_6half_tENS5_IJlSC_lEEESI_SJ_NS4_8TiledMMAINS4_8MMA_AtomIJNS4_26SM100_MMA_F16BF16_2x1SM_SSISI_SI_fLi256ELi256ELNS4_4UMMA5MajorE0ELSO_0ELNSN_7ScaleInE0ELSP_0EEEEEENS4_6LayoutINS5_IJSC_SC_SC_EEENS5_IJNSA_ILi0EEESU_SU_EEEEENS5_IJNS4_10UnderscoreESX_SX_EEEEENS4_18SM100_TMA_2SM_LOADENS4_14ComposedLayoutINS4_7SwizzleILi3ELi4ELi3EEENS4_18smem_ptr_flag_bitsILi16EEENSS_INS5_IJNSA_ILi8EEESG_EEENS5_IJSG_SC_EEEEEEEvNS4_8identityES10_S1A_vS1B_EENS_8epilogue10collective18CollectiveEpilogueINS1D_23Sm100TmaWarpSpecializedILi4ELi2ELi64ELb1ELb0EEEJNS5_IJNSA_ILi128EEESF_SG_EEENS5_IJNSS_IS1I_SC_EENSS_ISG_SC_EEEEESI_SJ_SI_SJ_NS1D_6fusion15FusionCallbacksIS1H_NS1N_17LinearCombinationISI_fSI_fLNS_15FloatRoundStyleE2EEES1J_S1M_JEEENS4_5SM1004TMEM4LOAD26SM100_TMEM_LOAD_32dp32b64xENS4_13SM90_TMA_LOADES1A_NS4_39AutoVectorizingCopyWithAssumedAlignmentILi128EEENS4_14SM90_TMA_STOREES1A_S1Z_S1Z_EEEvvEEEEvNT_6ParamsE --------------------------
	.section	.nv.info._ZN7cutlass13device_kernelINS_4gemm6kernel13GemmUniversalIN4cute5tupleIJiiiiEEENS1_10collective13CollectiveMmaINS1_35MainloopSm100TmaUmmaWarpSpecializedILi5ELi2ELi2ENS5_IJNS4_1CILi2EEENSA_ILi1EEESC_EEEEENS5_IJNSA_ILi256EEESF_NSA_ILi64EEEEEENS_6half_tENS5_IJlSC_lEEESI_SJ_NS4_8TiledMMAINS4_8MMA_AtomIJNS4_26SM100_MMA_F16BF16_2x1SM_SSISI_SI_fLi256ELi256ELNS4_4UMMA5MajorE0ELSO_0ELNSN_7ScaleInE0ELSP_0EEEEEENS4_6LayoutINS5_IJSC_SC_SC_EEENS5_IJNSA_ILi0EEESU_SU_EEEEENS5_IJNS4_10UnderscoreESX_SX_EEEEENS4_18SM100_TMA_2SM_LOADENS4_14ComposedLayoutINS4_7SwizzleILi3ELi4ELi3EEENS4_18smem_ptr_flag_bitsILi16EEENSS_INS5_IJNSA_ILi8EEESG_EEENS5_IJSG_SC_EEEEEEEvNS4_8identityES10_S1A_vS1B_EENS_8epilogue10collective18CollectiveEpilogueINS1D_23Sm100TmaWarpSpecializedILi4ELi2ELi64ELb1ELb0EEEJNS5_IJNSA_ILi128EEESF_SG_EEENS5_IJNSS_IS1I_SC_EENSS_ISG_SC_EEEEESI_SJ_SI_SJ_NS1D_6fusion15FusionCallbacksIS1H_NS1N_17LinearCombinationISI_fSI_fLNS_15FloatRoundStyleE2EEES1J_S1M_JEEENS4_5SM1004TMEM4LOAD26SM100_TMEM_LOAD_32dp32b64xENS4_13SM90_TMA_LOADES1A_NS4_39AutoVectorizingCopyWithAssumedAlignmentILi128EEENS4_14SM90_TMA_STOREES1A_S1Z_S1Z_EEEvvEEEEvNT_6ParamsE,"",@"SHT_CUDA_INFO"
	.sectionflags	@""
	.align	4


	//----- nvinfo : EIATTR_CUDA_API_VERSION
	.align		4
        /*0000*/ 	.byte	0x04, 0x37
        /*0002*/ 	.short	(.L_31 - .L_30)
.L_30:
        /*0004*/ 	.word	0x00000082


	//----- nvinfo : EIATTR_KPARAM_INFO
	.align		4
.L_31:
        /*0008*/ 	.byte	0x04, 0x17
        /*000a*/ 	.short	(.L_33 - .L_32)
.L_32:
        /*000c*/ 	.word	0x00000000
        /*0010*/ 	.short	0x0000
        /*0012*/ 	.short	0x0000
        /*0014*/ 	.byte	0x00, 0xf0, 0x01, 0x20


	//----- nvinfo : EIATTR_AT_ENTRY_FRAGMENTS
	.align		4
.L_33:
        /*0018*/ 	.byte	0x04, 0x4f
        /*001a*/ 	.short	(.L_35 - .L_34)


	//   ....[0]....
.L_34:
        /*001c*/ 	.word	0x00000007


	//----- nvinfo : EIATTR_RESERVED_SMEM_USED
	.align		4
.L_35:
        /*0020*/ 	.byte	0x01, 0x41
	.zero		2


	//----- nvinfo : EIATTR_SPARSE_MMA_MASK
	.align		4
        /*0024*/ 	.byte	0x03, 0x50
        /*0026*/ 	.short	0x0000


	//----- nvinfo : EIATTR_TCGEN05_2CTA_USED
	.align		4
        /*0028*/ 	.byte	0x01, 0x52
	.zero		2


	//----- nvinfo : EIATTR_MAXREG_COUNT
	.align		4
        /*002c*/ 	.byte	0x03, 0x1b
        /*002e*/ 	.short	0x00ff


	//----- nvinfo : EIATTR_NUM_BARRIERS
	.align		4
        /*0030*/ 	.byte	0x02, 0x4c
        /*0032*/ 	.byte	0x07
	.zero		1


	//----- nvinfo : EIATTR_EXTERNS
	.align		4
        /*0034*/ 	.byte	0x04, 0x0f
        /*0036*/ 	.short	(.L_37 - .L_36)


	//   ....[0]....
	.align		4
.L_36:
        /*0038*/ 	.word	index@(__assertfail)


	//----- nvinfo : EIATTR_MERCURY_ISA_VERSION
	.align		4
.L_37:
        /*003c*/ 	.byte	0x03, 0x5f
        /*003e*/ 	.short	0x0101


	//----- nvinfo : EIATTR_INT_WARP_WIDE_INSTR_OFFSETS
	.align		4
        /*0040*/ 	.byte	0x04, 0x31
        /*0042*/ 	.short	(.L_39 - .L_38)


	//   ....[0]....
.L_38:
        /*0044*/ 	.word	0x00000cf0


	//   ....[1]....
        /*0048*/ 	.word	0x00000d90


	//   ....[2]....
        /*004c*/ 	.word	0x000020c0


	//   ....[3]....
        /*0050*/ 	.word	0x00003f10


	//   ....[4]....
        /*0054*/ 	.word	0x00003f30


	//   ....[5]....
        /*0058*/ 	.word	0x00003f60


	//   ....[6]....
        /*005c*/ 	.word	0x000048a0


	//   ....[7]....
        /*0060*/ 	.word	0x00004910


	//   ....[8]....
        /*0064*/ 	.word	0x000049f0


	//   ....[9]....
        /*0068*/ 	.word	0x00004a70


	//   ....[10]....
        /*006c*/ 	.word	0x00004b80


	//   ....[11]....
        /*0070*/ 	.word	0x00004c10


	//   ....[12]....
        /*0074*/ 	.word	0x00004df0


	//   ....[13]....
        /*0078*/ 	.word	0x00004f50


	//----- nvinfo : EIATTR_COOP_GROUP_MASK_REGIDS
	.align		4
.L_39:
        /*007c*/ 	.byte	0x04, 0x29
        /*007e*/ 	.short	(.L_41 - .L_40)


	//   ....[0]....
.L_40:
        /*0080*/ 	.word	0xffffffff


	//   ....[1]....
        /*0084*/ 	.word	0xffffffff


	//   ....[2]....
        /*0088*/ 	.word	0xffffffff


	//   ....[3]....
        /*008c*/ 	.word	0xffffffff


	//   ....[4]....
        /*0090*/ 	.word	0xffffffff


	//   ....[5]....
        /*0094*/ 	.word	0xffffffff


	//   ....[6]....
        /*0098*/ 	.word	0xffffffff


	//   ....[7]....
        /*009c*/ 	.word	0xffffffff


	//   ....[8]....
        /*00a0*/ 	.word	0xffffffff


	//   ....[9]....
        /*00a4*/ 	.word	0xffffffff


	//   ....[10]....
        /*00a8*/ 	.word	0xffffffff


	//   ....[11]....
        /*00ac*/ 	.word	0xffffffff


	//   ....[12]....
        /*00b0*/ 	.word	0xffffffff


	//   ....[13]....
        /*00b4*/ 	.word	0xffffffff


	//----- nvinfo : EIATTR_COOP_GROUP_INSTR_OFFSETS
	.align		4
.L_41:
        /*00b8*/ 	.byte	0x04, 0x28
        /*00ba*/ 	.short	(.L_43 - .L_42)


	//   ....[0]....
.L_42:
        /*00bc*/ 	.word	0x000000c0


	//   ....[1]....
        /*00c0*/ 	.word	0x00000500


	//   ....[2]....
        /*00c4*/ 	.word	0x000006a0


	//   ....[3]....
        /*00c8*/ 	.word	0x00000830


	//   ....[4]....
        /*00cc*/ 	.word	0x00000920


	//   ....[5]....
        /*00d0*/ 	.word	0x00000a80


	//   ....[6]....
        /*00d4*/ 	.word	0x00000bd0


	//   ....[7]....
        /*00d8*/ 	.word	0x00000e10


	//   ....[8]....
        /*00dc*/ 	.word	0x00001fa0


	//   ....[9]....
        /*00e0*/ 	.word	0x00002e10


	//   ....[10]....
        /*00e4*/ 	.word	0x000032e0


	//   ....[11]....
        /*00e8*/ 	.word	0x00003310


	//   ....[12]....
        /*00ec*/ 	.word	0x00003e10


	//   ....[13]....
        /*00f0*/ 	.word	0x00004020


	//----- nvinfo : EIATTR_VRC_CTA_INIT_COUNT
	.align		4
.L_43:
        /*00f4*/ 	.byte	0x02, 0x4a
        /*00f6*/ 	.byte	0x80
	.zero		1


	//----- nvinfo : EIATTR_SYSCALL_OFFSETS
	.align		4
        /*00f8*/ 	.byte	0x04, 0x46
        /*00fa*/ 	.short	(.L_45 - .L_44)


	//   ....[0]....
.L_44:
        /*00fc*/ 	.word	0x00005a00


	//   ....[1]....
        /*0100*/ 	.word	0x00005af0


	//   ....[2]....
        /*0104*/ 	.word	0x00006460


	//   ....[3]....
        /*0108*/ 	.word	0x00007920


	//   ....[4]....
        /*010c*/ 	.word	0x00008d40


	//   ....[5]....
        /*0110*/ 	.word	0x0000a150


	//----- nvinfo : EIATTR_MBARRIER_INSTR_OFFSETS
	.align		4
.L_45:
        /*0114*/ 	.byte	0x04, 0x39
        /*0116*/ 	.short	(.L_47 - .L_46)


	//   ....[0]....
.L_46:
        /*0118*/ 	.word	0x000005f0
        /*011c*/ 	.word	0x000000ff
        /*0120*/ 	.word	0x00000000
        /*0124*/ 	.short	0x0100
        /*0126*/ 	.byte	0x08
	.zero		1


	//   ....[1]....
        /*0128*/ 	.word	0x00000600
        /*012c*/ 	.word	0x000000ff
        /*0130*/ 	.word	0x00000028
        /*0134*/ 	.short	0x0100
        /*0136*/ 	.byte	0x08
	.zero		1


	//   ....[2]....
        /*0138*/ 	.word	0x00000610
        /*013c*/ 	.word	0x000000ff
        /*0140*/ 	.word	0x00000008
        /*0144*/ 	.short	0x0100
        /*0146*/ 	.byte	0x08
	.zero		1


	//   ....[3]....
        /*0148*/ 	.word	0x00000620
        /*014c*/ 	.word	0x000000ff
        /*0150*/ 	.word	0x00000030
        /*0154*/ 	.short	0x0100
        /*0156*/ 	.byte	0x08
	.zero		1


	//   ....[4]....
        /*0158*/ 	.word	0x00000630
        /*015c*/ 	.word	0x000000ff
        /*0160*/ 	.word	0x00000010
        /*0164*/ 	.short	0x0100
        /*0166*/ 	.byte	0x08
	.zero		1


	//   ....[5]....
        /*0168*/ 	.word	0x00000640
        /*016c*/ 	.word	0x000000ff
        /*0170*/ 	.word	0x00000038
        /*0174*/ 	.short	0x0100
        /*0176*/ 	.byte	0x08
	.zero		1


	//   ....[6]....
        /*0178*/ 	.word	0x00000650
        /*017c*/ 	.word	0x000000ff
        /*0180*/ 	.word	0x00000018
        /*0184*/ 	.short	0x0100
        /*0186*/ 	.byte	0x08
	.zero		1


	//   ....[7]....
        /*0188*/ 	.word	0x00000660
        /*018c*/ 	.word	0x000000ff
        /*0190*/ 	.word	0x00000040
        /*0194*/ 	.short	0x0100
        /*0196*/ 	.byte	0x08
	.zero		1


	//   ....[8]....
        /*0198*/ 	.word	0x00000670
        /*019c*/ 	.word	0x000000ff
        /*01a0*/ 	.word	0x00000020
        /*01a4*/ 	.short	0x0100
        /*01a6*/ 	.byte	0x08
	.zero		1


	//   ....[9]....
        /*01a8*/ 	.word	0x00000680
        /*01ac*/ 	.word	0x000000ff
        /*01b0*/ 	.word	0x00000048
        /*01b4*/ 	.short	0x0100
        /*01b6*/ 	.byte	0x08
	.zero		1


	//   ....[10]....
        /*01b8*/ 	.word	0x000007a0
        /*01bc*/ 	.word	0x000000ff
        /*01c0*/ 	.word	0x00000050
        /*01c4*/ 	.short	0x0100
        /*01c6*/ 	.byte	0x09
	.zero		1


	//   ....[11]....
        /*01c8*/ 	.word	0x000007b0
        /*01cc*/ 	.word	0x000000ff
        /*01d0*/ 	.word	0x00000070
        /*01d4*/ 	.short	0x0100
        /*01d6*/ 	.byte	0x09
	.zero		1


	//   ....[12]....
        /*01d8*/ 	.word	0x000007c0
        /*01dc*/ 	.word	0x000000ff
        /*01e0*/ 	.word	0x00000058
        /*01e4*/ 	.short	0x0100
        /*01e6*/ 	.byte	0x09
	.zero		1


	//   ....[13]....
        /*01e8*/ 	.word	0x000007d0
        /*01ec*/ 	.word	0x000000ff
        /*01f0*/ 	.word	0x00000078
        /*01f4*/ 	.short	0x0100
        /*01f6*/ 	.byte	0x09
	.zero		1


	//   ....[14]....
        /*01f8*/ 	.word	0x000007e0
        /*01fc*/ 	.word	0x000000ff
        /*0200*/ 	.word	0x00000060
        /*0204*/ 	.short	0x0100
        /*0206*/ 	.byte	0x09
	.zero		1


	//   ....[15]....
        /*0208*/ 	.word	0x000007f0
        /*020c*/ 	.word	0x000000ff
        /*0210*/ 	.word	0x00000080
        /*0214*/ 	.short	0x0100
        /*0216*/ 	.byte	0x09
	.zero		1


	//   ....[16]....
        /*0218*/ 	.word	0x00000800
        /*021c*/ 	.word	0x000000ff
        /*0220*/ 	.word	0x00000068
        /*0224*/ 	.short	0x0100
        /*0226*/ 	.byte	0x09
	.zero		1


	//   ....[17]....
        /*0228*/ 	.word	0x00000810
        /*022c*/ 	.word	0x000000ff
        /*0230*/ 	.word	0x00000088
        /*0234*/ 	.short	0x0100
        /*0236*/ 	.byte	0x09
	.zero		1


	//   ....[18]....
        /*0238*/ 	.word	0x000008f0
        /*023c*/ 	.word	0x000000ff
        /*0240*/ 	.word	0x00000090
        /*0244*/ 	.short	0x0100
        /*0246*/ 	.byte	0x08
	.zero		1


	//   ....[19]....
        /*0248*/ 	.word	0x00000900
        /*024c*/ 	.word	0x000000ff
        /*0250*/ 	.word	0x00000098
        /*0254*/ 	.short	0x0100
        /*0256*/ 	.byte	0x08
	.zero		1


	//   ....[20]....
        /*0258*/ 	.word	0x00000a30
        /*025c*/ 	.word	0x000000ff
        /*0260*/ 	.word	0x000000a0
        /*0264*/ 	.short	0x0100
        /*0266*/ 	.byte	0x08
	.zero		1


	//   ....[21]....
        /*0268*/ 	.word	0x00000a40
        /*026c*/ 	.word	0x000000ff
        /*0270*/ 	.word	0x000000b0
        /*0274*/ 	.short	0x0100
        /*0276*/ 	.byte	0x08
	.zero		1


	//   ....[22]....
        /*0278*/ 	.word	0x00000a50
        /*027c*/ 	.word	0x000000ff
        /*0280*/ 	.word	0x000000a8
        /*0284*/ 	.short	0x0100
        /*0286*/ 	.byte	0x08
	.zero		1


	//   ....[23]....
        /*0288*/ 	.word	0x00000a60
        /*028c*/ 	.word	0x000000ff
        /*0290*/ 	.word	0x000000b8
        /*0294*/ 	.short	0x0100
        /*0296*/ 	.byte	0x08
	.zero		1


	//   ....[24]....
        /*0298*/ 	.word	0x00000b80
        /*029c*/ 	.word	0x000000ff
        /*02a0*/ 	.word	0x000000c0
        /*02a4*/ 	.short	0x0100
        /*02a6*/ 	.byte	0x09
	.zero		1


	//   ....[25]....
        /*02a8*/ 	.word	0x00000b90
        /*02ac*/ 	.word	0x000000ff
        /*02b0*/ 	.word	0x000000d0
        /*02b4*/ 	.short	0x0100
        /*02b6*/ 	.byte	0x09
	.zero		1


	//   ....[26]....
        /*02b8*/ 	.word	0x00000ba0
        /*02bc*/ 	.word	0x000000ff
        /*02c0*/ 	.word	0x000000c8
        /*02c4*/ 	.short	0x0100
        /*02c6*/ 	.byte	0x09
	.zero		1


	//   ....[27]....
        /*02c8*/ 	.word	0x00000bb0
        /*02cc*/ 	.word	0x000000ff
        /*02d0*/ 	.word	0x000000d8
        /*02d4*/ 	.short	0x0100
        /*02d6*/ 	.byte	0x09
	.zero		1


	//   ....[28]....
        /*02d8*/ 	.word	0x00000ca0
        /*02dc*/ 	.word	0x000000ff
        /*02e0*/ 	.word	0x000000e0
        /*02e4*/ 	.short	0x0100
        /*02e6*/ 	.byte	0x08
	.zero		1


	//   ....[29]....
        /*02e8*/ 	.word	0x00000cb0
        /*02ec*/ 	.word	0x000000ff
        /*02f0*/ 	.word	0x000000f0
        /*02f4*/ 	.short	0x0100
        /*02f6*/ 	.byte	0x08
	.zero		1


	//   ....[30]....
        /*02f8*/ 	.word	0x00000cc0
        /*02fc*/ 	.word	0x000000ff
        /*0300*/ 	.word	0x000000e8
        /*0304*/ 	.short	0x0100
        /*0306*/ 	.byte	0x08
	.zero		1


	//   ....[31]....
        /*0308*/ 	.word	0x00000cd0
        /*030c*/ 	.word	0x000000ff
        /*0310*/ 	.word	0x000000f8
        /*0314*/ 	.short	0x0100
        /*0316*/ 	.byte	0x08
	.zero		1


	//   ....[32]....
        /*0318*/ 	.word	0x00000dc0
        /*031c*/ 	.word	0x000000ff
        /*0320*/ 	.word	0x00000100
        /*0324*/ 	.short	0x0100
        /*0326*/ 	.byte	0x07
	.zero		1


	//   ....[33]....
        /*0328*/ 	.word	0x000017d0
        /*032c*/ 	.word	0x00000003
        /*0330*/ 	.word	0x000000f0
        /*0334*/ 	.short	0x010a
        /*0336*/ 	.byte	0xff
	.zero		1


	//   ....[34]....
        /*0338*/ 	.word	0x00001800
        /*033c*/ 	.word	0x00000003
        /*0340*/ 	.word	0x000000e0
        /*0344*/ 	.short	0x0101
        /*0346*/ 	.byte	0xff
	.zero		1


	//   ....[35]....
        /*0348*/ 	.word	0x00001900
        /*034c*/ 	.word	0x000000ff
        /*0350*/ 	.word	0x00000028
        /*0354*/ 	.short	0x010a
        /*0356*/ 	.byte	0x08
	.zero		1


	//   ....[36]....
        /*0358*/ 	.word	0x000019c0
        /*035c*/ 	.word	0x000000ff
        /*0360*/ 	.word	0x00000028
        /*0364*/ 	.short	0x010a
        /*0366*/ 	.byte	0x21
	.zero		1


	//   ....[37]....
        /*0368*/ 	.word	0x00001b80
        /*036c*/ 	.word	0x000000ff
        /*0370*/ 	.word	0x00000028
        /*0374*/ 	.short	0x010a
        /*0376*/ 	.byte	0x08
	.zero		1


	//   ....[38]....
        /*0378*/ 	.word	0x00001c60
        /*037c*/ 	.word	0x000000ff
        /*0380*/ 	.word	0x00000098
        /*0384*/ 	.short	0x0101
        /*0386*/ 	.byte	0x06
	.zero		1


	//   ....[39]....
        /*0388*/ 	.word	0x00001c80
        /*038c*/ 	.word	0x000000ff
        /*0390*/ 	.word	0x00000028
        /*0394*/ 	.short	0x010a
        /*0396*/ 	.byte	0x08
	.zero		1


	//   ....[40]....
        /*0398*/ 	.word	0x00001d00
        /*039c*/ 	.word	0x000000ff
        /*03a0*/ 	.word	0x00000028
        /*03a4*/ 	.short	0x010a
        /*03a6*/ 	.byte	0x11
	.zero		1


	//   ....[41]....
        /*03a8*/ 	.word	0x00001e90
        /*03ac*/ 	.word	0x000000ff
        /*03b0*/ 	.word	0x00000028
        /*03b4*/ 	.short	0x010a
        /*03b6*/ 	.byte	0x08
	.zero		1


	//   ....[42]....
        /*03b8*/ 	.word	0x00001fd0
        /*03bc*/ 	.word	0x00000002
        /*03c0*/ 	.word	0x000000a0
        /*03c4*/ 	.short	0x010a
        /*03c6*/ 	.byte	0xff
	.zero		1


	//   ....[43]....
        /*03c8*/ 	.word	0x00002090
        /*03cc*/ 	.word	0x00000002
        /*03d0*/ 	.word	0x00000000
        /*03d4*/ 	.short	0x0101
        /*03d6*/ 	.byte	0xff
	.zero		1


	//   ....[44]....
        /*03d8*/ 	.word	0x000025f0
        /*03dc*/ 	.word	0x000000ff
        /*03e0*/ 	.word	0x00000000
        /*03e4*/ 	.short	0x010a
        /*03e6*/ 	.byte	0x04
	.zero		1


	//   ....[45]....
        /*03e8*/ 	.word	0x00002680
        /*03ec*/ 	.word	0x000000ff
        /*03f0*/ 	.word	0x00000000
        /*03f4*/ 	.short	0x010a
        /*03f6*/ 	.byte	0x04
	.zero		1


	//   ....[46]....
        /*03f8*/ 	.word	0x00002710
        /*03fc*/ 	.word	0x000000ff
        /*0400*/ 	.word	0x00000000
        /*0404*/ 	.short	0x010a
        /*0406*/ 	.byte	0x04
	.zero		1


	//   ....[47]....
        /*0408*/ 	.word	0x000027a0
        /*040c*/ 	.word	0x000000ff
        /*0410*/ 	.word	0x00000000
        /*0414*/ 	.short	0x010a
        /*0416*/ 	.byte	0x04
	.zero		1


	//   ....[48]....
        /*0418*/ 	.word	0x00002840
        /*041c*/ 	.word	0x00000000
        /*0420*/ 	.word	0x00000000
        /*0424*/ 	.short	0x010a
        /*0426*/ 	.byte	0xff
	.zero		1


	//   ....[49]....
        /*0428*/ 	.word	0x00002970
        /*042c*/ 	.word	0x00000000
        /*0430*/ 	.word	0x000000e0
        /*0434*/ 	.short	0x010a
        /*0436*/ 	.byte	0xff
	.zero		1


	//   ....[50]....
        /*0438*/ 	.word	0x000029e0
        /*043c*/ 	.word	0x00000004
        /*0440*/ 	.word	0x00000000
        /*0444*/ 	.short	0x0101
        /*0446*/ 	.byte	0xff
	.zero		1


	//   ....[51]....
        /*0448*/ 	.word	0x00002a00
        /*044c*/ 	.word	0x000000ff
        /*0450*/ 	.word	0x000000b0
        /*0454*/ 	.short	0x010a
        /*0456*/ 	.byte	0x05
	.zero		1


	//   ....[52]....
        /*0458*/ 	.word	0x00002b20
        /*045c*/ 	.word	0x00000000
        /*0460*/ 	.word	0x000000a0
        /*0464*/ 	.short	0x010a
        /*0466*/ 	.byte	0xff
	.zero		1


	//   ....[53]....
        /*0468*/ 	.word	0x00002c20
        /*046c*/ 	.word	0x00000000
        /*0470*/ 	.word	0x00000000
        /*0474*/ 	.short	0x0101
        /*0476*/ 	.byte	0xff
	.zero		1


	//   ....[54]....
        /*0478*/ 	.word	0x00002cb0
        /*047c*/ 	.word	0x000000ff
        /*0480*/ 	.word	0x000000b0
        /*0484*/ 	.short	0x0106
        /*0486*/ 	.byte	0x05
	.zero		1


	//   ....[55]....
        /*0488*/ 	.word	0x00002cd0
        /*048c*/ 	.word	0x000000ff
        /*0490*/ 	.word	0x000000b0
        /*0494*/ 	.short	0x010a
        /*0496*/ 	.byte	0x05
	.zero		1


	//   ....[56]....
        /*0498*/ 	.word	0x00002d60
        /*049c*/ 	.word	0x000000ff
        /*04a0*/ 	.word	0x000000b0
        /*04a4*/ 	.short	0x0106
        /*04a6*/ 	.byte	0x04
	.zero		1


	//   ....[57]....
        /*04a8*/ 	.word	0x00002da0
        /*04ac*/ 	.word	0x00000000
        /*04b0*/ 	.word	0x000000b0
        /*04b4*/ 	.short	0x010a
        /*04b6*/ 	.byte	0xff
	.zero		1


	//   ....[58]....
        /*04b8*/ 	.word	0x00002fe0
        /*04bc*/ 	.word	0x000000ff
        /*04c0*/ 	.word	0x00000008
        /*04c4*/ 	.short	0x010a
        /*04c6*/ 	.byte	0x06
	.zero		1


	//   ....[59]....
        /*04c8*/ 	.word	0x00003000
        /*04cc*/ 	.word	0x000000ff
        /*04d0*/ 	.word	0x00000008
        /*04d4*/ 	.short	0x010a
        /*04d6*/ 	.byte	0x06
	.zero		1


	//   ....[60]....
        /*04d8*/ 	.word	0x00003190
        /*04dc*/ 	.word	0x000000ff
        /*04e0*/ 	.word	0x00000008
        /*04e4*/ 	.short	0x010a
        /*04e6*/ 	.byte	0x06
	.zero		1


	//   ....[61]....
        /*04e8*/ 	.word	0x000031b0
        /*04ec*/ 	.word	0x000000ff
        /*04f0*/ 	.word	0x00000008
        /*04f4*/ 	.short	0x010a
        /*04f6*/ 	.byte	0x06
	.zero		1


	//   ....[62]....
        /*04f8*/ 	.word	0x00003270
        /*04fc*/ 	.word	0x000000ff
        /*0500*/ 	.word	0x00000000
        /*0504*/ 	.short	0x0101
        /*0506*/ 	.byte	0x07
	.zero		1


	//   ....[63]....
        /*0508*/ 	.word	0x000035b0
        /*050c*/ 	.word	0x00000000
        /*0510*/ 	.word	0x000000a0
        /*0514*/ 	.short	0x010a
        /*0516*/ 	.byte	0xff
	.zero		1


	//   ....[64]....
        /*0518*/ 	.word	0x00003670
        /*051c*/ 	.word	0x00000000
        /*0520*/ 	.word	0x00000000
        /*0524*/ 	.short	0x0101
        /*0526*/ 	.byte	0xff
	.zero		1


	//   ....[65]....
        /*0528*/ 	.word	0x00003730
        /*052c*/ 	.word	0x000000ff
        /*0530*/ 	.word	0x00000000
        /*0534*/ 	.short	0x010a
        /*0536*/ 	.byte	0x08
	.zero		1


	//   ....[66]....
        /*0538*/ 	.word	0x00003740
        /*053c*/ 	.word	0x000000ff
        /*0540*/ 	.word	0x000000d0
        /*0544*/ 	.short	0x010a
        /*0546*/ 	.byte	0x09
	.zero		1


	//   ....[67]....
        /*0548*/ 	.word	0x000037f0
        /*054c*/ 	.word	0x000000ff
        /*0550*/ 	.word	0x00000000
        /*0554*/ 	.short	0x010a
        /*0556*/ 	.byte	0x08
	.zero		1


	//   ....[68]....
        /*0558*/ 	.word	0x00003920
        /*055c*/ 	.word	0x000000ff
        /*0560*/ 	.word	0x00000000
        /*0564*/ 	.short	0x010a
        /*0566*/ 	.byte	0x1e
	.zero		1


	//   ....[69]....
        /*0568*/ 	.word	0x00003c20
        /*056c*/ 	.word	0x000000ff
        /*0570*/ 	.word	0x00000000
        /*0574*/ 	.short	0x010a
        /*0576*/ 	.byte	0x05
	.zero		1


	//   ....[70]....
        /*0578*/ 	.word	0x00003cc0
        /*057c*/ 	.word	0x00000000
        /*0580*/ 	.word	0x00000000
        /*0584*/ 	.short	0x010a
        /*0586*/ 	.byte	0xff
	.zero		1


	//   ....[71]....
        /*0588*/ 	.word	0x00003d00
        /*058c*/ 	.word	0x00000000
        /*0590*/ 	.word	0x00000000
        /*0594*/ 	.short	0x010a
        /*0596*/ 	.byte	0xff
	.zero		1


	//   ....[72]....
        /*0598*/ 	.word	0x00003d70
        /*059c*/ 	.word	0x000000ff
        /*05a0*/ 	.word	0x00000000
        /*05a4*/ 	.short	0x0101
        /*05a6*/ 	.byte	0x05
	.zero		1


	//   ....[73]....
        /*05a8*/ 	.word	0x00003db0
        /*05ac*/ 	.word	0x000000ff
        /*05b0*/ 	.word	0x00000100
        /*05b4*/ 	.short	0x010a
        /*05b6*/ 	.byte	0x07
	.zero		1


	//   ....[74]....
        /*05b8*/ 	.word	0x00003e00
        /*05bc*/ 	.word	0x000000ff
        /*05c0*/ 	.word	0x00000000
        /*05c4*/ 	.short	0x0101
        /*05c6*/ 	.byte	0x05
	.zero		1


	//   ....[75]....
        /*05c8*/ 	.word	0x00004250
        /*05cc*/ 	.word	0x00000000
        /*05d0*/ 	.word	0x000000a0
        /*05d4*/ 	.short	0x010a
        /*05d6*/ 	.byte	0xff
	.zero		1


	//   ....[76]....
        /*05d8*/ 	.word	0x00004310
        /*05dc*/ 	.word	0x00000000
        /*05e0*/ 	.word	0x00000000
        /*05e4*/ 	.short	0x0101
        /*05e6*/ 	.byte	0xff
	.zero		1


	//   ....[77]....
        /*05e8*/ 	.word	0x00004630
        /*05ec*/ 	.word	0x000000ff
        /*05f0*/ 	.word	0x00000098
        /*05f4*/ 	.short	0x010a
        /*05f6*/ 	.byte	0x07
	.zero		1


	//   ....[78]....
        /*05f8*/ 	.word	0x00004820
        /*05fc*/ 	.word	0x000000ff
        /*0600*/ 	.word	0x00000070
        /*0604*/ 	.short	0x010a
        /*0606*/ 	.byte	0x07
	.zero		1


	//   ....[79]....
        /*0608*/ 	.word	0x00004990
        /*060c*/ 	.word	0x000000ff
        /*0610*/ 	.word	0x00000050
        /*0614*/ 	.short	0x010b
        /*0616*/ 	.byte	0x07
	.zero		1


	//   ....[80]....
        /*0618*/ 	.word	0x000049a0
        /*061c*/ 	.word	0x000000ff
        /*0620*/ 	.word	0x00000000
        /*0624*/ 	.short	0x0101
        /*0626*/ 	.byte	0x08
	.zero		1


	//   ....[81]....
        /*0628*/ 	.word	0x000049c0
        /*062c*/ 	.word	0x000000ff
        /*0630*/ 	.word	0x00000078
        /*0634*/ 	.short	0x010a
        /*0636*/ 	.byte	0x07
	.zero		1


	//   ....[82]....
        /*0638*/ 	.word	0x00004b20
        /*063c*/ 	.word	0x000000ff
        /*0640*/ 	.word	0x00000058
        /*0644*/ 	.short	0x010b
        /*0646*/ 	.byte	0x07
	.zero		1


	//   ....[83]....
        /*0648*/ 	.word	0x00004b30
        /*064c*/ 	.word	0x000000ff
        /*0650*/ 	.word	0x00000000
        /*0654*/ 	.short	0x0101
        /*0656*/ 	.byte	0x08
	.zero		1


	//   ....[84]....
        /*0658*/ 	.word	0x00004b40
        /*065c*/ 	.word	0x000000ff
        /*0660*/ 	.word	0x00000080
        /*0664*/ 	.short	0x010a
        /*0666*/ 	.byte	0x07
	.zero		1


	//   ....[85]....
        /*0668*/ 	.word	0x00004ce0
        /*066c*/ 	.word	0x000000ff
        /*0670*/ 	.word	0x00000060
        /*0674*/ 	.short	0x010b
        /*0676*/ 	.byte	0x07
	.zero		1


	//   ....[86]....
        /*0678*/ 	.word	0x00004d50
        /*067c*/ 	.word	0x000000ff
        /*0680*/ 	.word	0x00000000
        /*0684*/ 	.short	0x0101
        /*0686*/ 	.byte	0x08
	.zero		1


	//   ....[87]....
        /*0688*/ 	.word	0x00004d80
        /*068c*/ 	.word	0x000000ff
        /*0690*/ 	.word	0x00000088
        /*0694*/ 	.short	0x010a
        /*0696*/ 	.byte	0x07
	.zero		1


	//   ....[88]....
        /*0698*/ 	.word	0x00004f90
        /*069c*/ 	.word	0x000000ff
        /*06a0*/ 	.word	0x00000068
        /*06a4*/ 	.short	0x010b
        /*06a6*/ 	.byte	0x07
	.zero		1


	//   ....[89]....
        /*06a8*/ 	.word	0x00004fb0
        /*06ac*/ 	.word	0x000000ff
        /*06b0*/ 	.word	0x00000000
        /*06b4*/ 	.short	0x0101
        /*06b6*/ 	.byte	0x0d
	.zero		1


	//   ....[90]....
        /*06b8*/ 	.word	0x00004fe0
        /*06bc*/ 	.word	0x000000ff
        /*06c0*/ 	.word	0x00000070
        /*06c4*/ 	.short	0x010a
        /*06c6*/ 	.byte	0x07
	.zero		1


	//   ....[91]....
        /*06c8*/ 	.word	0x00005000
        /*06cc*/ 	.word	0x000000ff
        /*06d0*/ 	.word	0x00000078
        /*06d4*/ 	.short	0x010a
        /*06d6*/ 	.byte	0x07
	.zero		1


	//   ....[92]....
        /*06d8*/ 	.word	0x00005020
        /*06dc*/ 	.word	0x000000ff
        /*06e0*/ 	.word	0x00000080
        /*06e4*/ 	.short	0x010a
        /*06e6*/ 	.byte	0x07
	.zero		1


	//   ....[93]....
        /*06e8*/ 	.word	0x00005060
        /*06ec*/ 	.word	0x00000000
        /*06f0*/ 	.word	0x00000088
        /*06f4*/ 	.short	0x010a
        /*06f6*/ 	.byte	0xff
	.zero		1


	//   ....[94]....
        /*06f8*/ 	.word	0x000053c0
        /*06fc*/ 	.word	0x00000000
        /*0700*/ 	.word	0x000000a0
        /*0704*/ 	.short	0x010a
        /*0706*/ 	.byte	0xff
	.zero		1


	//   ....[95]....
        /*0708*/ 	.word	0x000054d0
        /*070c*/ 	.word	0x00000000
        /*0710*/ 	.word	0x00000000
        /*0714*/ 	.short	0x0101
        /*0716*/ 	.byte	0xff
	.zero		1


	//   ....[96]....
        /*0718*/ 	.word	0x00005f80
        /*071c*/ 	.word	0x000000ff
        /*0720*/ 	.word	0x00000050
        /*0724*/ 	.short	0x010a
        /*0726*/ 	.byte	0x30
	.zero		1


	//   ....[97]....
        /*0728*/ 	.word	0x00006040
        /*072c*/ 	.word	0x000000b3
        /*0730*/ 	.word	0x000000c0
        /*0734*/ 	.short	0x010a
        /*0736*/ 	.byte	0xff
	.zero		1


	//   ....[98]....
        /*0738*/ 	.word	0x00006170
        /*073c*/ 	.word	0x000000ff
        /*0740*/ 	.word	0x00000050
        /*0744*/ 	.short	0x010a
        /*0746*/ 	.byte	0x30
	.zero		1


	//   ....[99]....
        /*0748*/ 	.word	0x00006340
        /*074c*/ 	.word	0x000000b3
        /*0750*/ 	.word	0x000000c0
        /*0754*/ 	.short	0x010a
        /*0756*/ 	.byte	0xff
	.zero		1


	//   ....[100]....
        /*0758*/ 	.word	0x000075c0
        /*075c*/ 	.word	0x00000000
        /*0760*/ 	.word	0x00000000
        /*0764*/ 	.short	0x0101
        /*0766*/ 	.byte	0xff
	.zero		1


	//   ....[101]....
        /*0768*/ 	.word	0x000075d0
        /*076c*/ 	.word	0x00000003
        /*0770*/ 	.word	0x00000050
        /*0774*/ 	.short	0x010a
        /*0776*/ 	.byte	0xff
	.zero		1


	//   ....[102]....
        /*0778*/ 	.word	0x000076b0
        /*077c*/ 	.word	0x00000003
        /*0780*/ 	.word	0x00000050
        /*0784*/ 	.short	0x010a
        /*0786*/ 	.byte	0xff
	.zero		1


	//   ....[103]....
        /*0788*/ 	.word	0x000089e0
        /*078c*/ 	.word	0x00000055
        /*0790*/ 	.word	0x00000000
        /*0794*/ 	.short	0x0101
        /*0796*/ 	.byte	0xff
	.zero		1


	//   ....[104]....
        /*0798*/ 	.word	0x00008a00
        /*079c*/ 	.word	0x00000000
        /*07a0*/ 	.word	0x00000050
        /*07a4*/ 	.short	0x010a
        /*07a6*/ 	.byte	0xff
	.zero		1


	//   ....[105]....
        /*07a8*/ 	.word	0x00008ad0
        /*07ac*/ 	.word	0x00000000
        /*07b0*/ 	.word	0x00000050
        /*07b4*/ 	.short	0x010a
        /*07b6*/ 	.byte	0xff
	.zero		1


	//   ....[106]....
        /*07b8*/ 	.word	0x00009e00
        /*07bc*/ 	.word	0x00000054
        /*07c0*/ 	.word	0x00000000
        /*07c4*/ 	.short	0x0101
        /*07c6*/ 	.byte	0xff
	.zero		1


	//   ....[107]....
        /*07c8*/ 	.word	0x00009e20
        /*07cc*/ 	.word	0x00000003
        /*07d0*/ 	.word	0x00000050
        /*07d4*/ 	.short	0x010a
        /*07d6*/ 	.byte	0xff
	.zero		1


	//   ....[108]....
        /*07d8*/ 	.word	0x00009ef0
        /*07dc*/ 	.word	0x00000003
        /*07e0*/ 	.word	0x00000050
        /*07e4*/ 	.short	0x010a
        /*07e6*/ 	.byte	0xff
	.zero		1


	//   ....[109]....
        /*07e8*/ 	.word	0x0000a240
        /*07ec*/ 	.word	0x000000b3
        /*07f0*/ 	.word	0x00000000
        /*07f4*/ 	.short	0x0101
        /*07f6*/ 	.byte	0xff
	.zero		1


	//   ....[110]....
        /*07f8*/ 	.word	0x0000b260
        /*07fc*/ 	.word	0x00000000
        /*0800*/ 	.word	0x00000000
        /*0804*/ 	.short	0x0101
        /*0806*/ 	.byte	0xff
	.zero		1


	//   ....[111]....
        /*0808*/ 	.word	0x0000b4d0
        /*080c*/ 	.word	0x000000ff
        /*0810*/ 	.word	0x00000000
        /*0814*/ 	.short	0x0101
        /*0816*/ 	.byte	0x04
	.zero		1


	//   ....[112]....
        /*0818*/ 	.word	0x0000b4f0
        /*081c*/ 	.word	0x00000003
        /*0820*/ 	.word	0x000000f0
        /*0824*/ 	.short	0x010a
        /*0826*/ 	.byte	0xff
	.zero		1


	//   ....[113]....
        /*0828*/ 	.word	0x0000b550
        /*082c*/ 	.word	0x00000002
        /*0830*/ 	.word	0x00000028
        /*0834*/ 	.short	0x010a
        /*0836*/ 	.byte	0xff
	.zero		1


	//   ....[114]....
        /*0838*/ 	.word	0x0000b5b0
        /*083c*/ 	.word	0x00000002
        /*0840*/ 	.word	0x00000028
        /*0844*/ 	.short	0x010a
        /*0846*/ 	.byte	0xff
	.zero		1


	//   ....[115]....
        /*0848*/ 	.word	0x0000b600
        /*084c*/ 	.word	0x00000002
        /*0850*/ 	.word	0x000000a0
        /*0854*/ 	.short	0x010a
        /*0856*/ 	.byte	0xff
	.zero		1


	//   ....[116]....
        /*0858*/ 	.word	0x0000b660
        /*085c*/ 	.word	0x00000000
        /*0860*/ 	.word	0x00000000
        /*0864*/ 	.short	0x010a
        /*0866*/ 	.byte	0xff
	.zero		1


	//   ....[117]....
        /*0868*/ 	.word	0x0000b6c0
        /*086c*/ 	.word	0x00000000
        /*0870*/ 	.word	0x00000000
        /*0874*/ 	.short	0x010a
        /*0876*/ 	.byte	0xff
	.zero		1


	//   ....[118]....
        /*0878*/ 	.word	0x0000b720
        /*087c*/ 	.word	0x00000000
        /*0880*/ 	.word	0x00000000
        /*0884*/ 	.short	0x010a
        /*0886*/ 	.byte	0xff
	.zero		1


	//   ....[119]....
        /*0888*/ 	.word	0x0000b780
        /*088c*/ 	.word	0x00000000
        /*0890*/ 	.word	0x00000000
        /*0894*/ 	.short	0x010a
        /*0896*/ 	.byte	0xff
	.zero		1


	//   ....[120]....
        /*0898*/ 	.word	0x0000b7d0
        /*089c*/ 	.word	0x00000000
        /*08a0*/ 	.word	0x000000e0
        /*08a4*/ 	.short	0x010a
        /*08a6*/ 	.byte	0xff
	.zero		1


	//   ....[121]....
        /*08a8*/ 	.word	0x0000b830
        /*08ac*/ 	.word	0x00000000
        /*08b0*/ 	.word	0x000000b0
        /*08b4*/ 	.short	0x010a
        /*08b6*/ 	.byte	0xff
	.zero		1


	//   ....[122]....
        /*08b8*/ 	.word	0x0000b880
        /*08bc*/ 	.word	0x00000000
        /*08c0*/ 	.word	0x000000a0
        /*08c4*/ 	.short	0x010a
        /*08c6*/ 	.byte	0xff
	.zero		1


	//   ....[123]....
        /*08c8*/ 	.word	0x0000b8e0
        /*08cc*/ 	.word	0x00000000
        /*08d0*/ 	.word	0x000000b0
        /*08d4*/ 	.short	0x010a
        /*08d6*/ 	.byte	0xff
	.zero		1


	//   ....[124]....
        /*08d8*/ 	.word	0x0000b940
        /*08dc*/ 	.word	0x00000004
        /*08e0*/ 	.word	0x00000008
        /*08e4*/ 	.short	0x010a
        /*08e6*/ 	.byte	0xff
	.zero		1


	//   ....[125]....
        /*08e8*/ 	.word	0x0000ba20
        /*08ec*/ 	.word	0x00000002
        /*08f0*/ 	.word	0x00000008
        /*08f4*/ 	.short	0x010a
        /*08f6*/ 	.byte	0xff
	.zero		1


	//   ....[126]....
        /*08f8*/ 	.word	0x0000ba70
        /*08fc*/ 	.word	0x00000000
        /*0900*/ 	.word	0x000000a0
        /*0904*/ 	.short	0x010a
        /*0906*/ 	.byte	0xff
	.zero		1


	//   ....[127]....
        /*0908*/ 	.word	0x0000bad0
        /*090c*/ 	.word	0x00000000
        /*0910*/ 	.word	0x000000d0
        /*0914*/ 	.short	0x010a
        /*0916*/ 	.byte	0xff
	.zero		1


	//   ....[128]....
        /*0918*/ 	.word	0x0000bb30
        /*091c*/ 	.word	0x00000000
        /*0920*/ 	.word	0x00000000
        /*0924*/ 	.short	0x010a
        /*0926*/ 	.byte	0xff
	.zero		1


	//   ....[129]....
        /*0928*/ 	.word	0x0000bb90
        /*092c*/ 	.word	0x00000000
        /*0930*/ 	.word	0x00000000
        /*0934*/ 	.short	0x010a
        /*0936*/ 	.byte	0xff
	.zero		1


	//   ....[130]....
        /*0938*/ 	.word	0x0000bbf0
        /*093c*/ 	.word	0x00000000
        /*0940*/ 	.word	0x00000100
        /*0944*/ 	.short	0x010a
        /*0946*/ 	.byte	0xff
	.zero		1


	//   ....[131]....
        /*0948*/ 	.word	0x0000bc40
        /*094c*/ 	.word	0x00000000
        /*0950*/ 	.word	0x000000a0
        /*0954*/ 	.short	0x010a
        /*0956*/ 	.byte	0xff
	.zero		1


	//   ....[132]....
        /*0958*/ 	.word	0x0000bca0
        /*095c*/ 	.word	0x00000000
        /*0960*/ 	.word	0x00000098
        /*0964*/ 	.short	0x010a
        /*0966*/ 	.byte	0xff
	.zero		1


	//   ....[133]....
        /*0968*/ 	.word	0x0000bd00
        /*096c*/ 	.word	0x00000003
        /*0970*/ 	.word	0x00000070
        /*0974*/ 	.short	0x010a
        /*0976*/ 	.byte	0xff
	.zero		1


	//   ....[134]....
        /*0978*/ 	.word	0x0000bd60
        /*097c*/ 	.word	0x00000003
        /*0980*/ 	.word	0x00000078
        /*0984*/ 	.short	0x010a
        /*0986*/ 	.byte	0xff
	.zero		1


	//   ....[135]....
        /*0988*/ 	.word	0x0000bdc0
        /*098c*/ 	.word	0x00000003
        /*0990*/ 	.word	0x00000080
        /*0994*/ 	.short	0x010a
        /*0996*/ 	.byte	0xff
	.zero		1


	//   ....[136]....
        /*0998*/ 	.word	0x0000be20
        /*099c*/ 	.word	0x00000003
        /*09a0*/ 	.word	0x00000088
        /*09a4*/ 	.short	0x010a
        /*09a6*/ 	.byte	0xff
	.zero		1


	//   ....[137]....
        /*09a8*/ 	.word	0x0000be80
        /*09ac*/ 	.word	0x00000000
        /*09b0*/ 	.word	0x00000070
        /*09b4*/ 	.short	0x010a
        /*09b6*/ 	.byte	0xff
	.zero		1


	//   ....[138]....
        /*09b8*/ 	.word	0x0000bee0
        /*09bc*/ 	.word	0x00000000
        /*09c0*/ 	.word	0x00000078
        /*09c4*/ 	.short	0x010a
        /*09c6*/ 	.byte	0xff
	.zero		1


	//   ....[139]....
        /*09c8*/ 	.word	0x0000bf40
        /*09cc*/ 	.word	0x00000000
        /*09d0*/ 	.word	0x00000080
        /*09d4*/ 	.short	0x010a
        /*09d6*/ 	.byte	0xff
	.zero		1


	//   ....[140]....
        /*09d8*/ 	.word	0x0000bf90
        /*09dc*/ 	.word	0x00000000
        /*09e0*/ 	.word	0x000000a0
        /*09e4*/ 	.short	0x010a
        /*09e6*/ 	.byte	0xff
	.zero		1


	//   ....[141]....
        /*09e8*/ 	.word	0x0000bff0
        /*09ec*/ 	.word	0x00000003
        /*09f0*/ 	.word	0x00000050
        /*09f4*/ 	.short	0x010a
        /*09f6*/ 	.byte	0xff
	.zero		1


	//   ....[142]....
        /*09f8*/ 	.word	0x0000c040
        /*09fc*/ 	.word	0x000000b3
        /*0a00*/ 	.word	0x000000c0
        /*0a04*/ 	.short	0x010a
        /*0a06*/ 	.byte	0xff
	.zero		1


	//   ....[143]....
        /*0a08*/ 	.word	0x0000c090
        /*0a0c*/ 	.word	0x00000003
        /*0a10*/ 	.word	0x00000050
        /*0a14*/ 	.short	0x010a
        /*0a16*/ 	.byte	0xff
	.zero		1


	//   ....[144]....
        /*0a18*/ 	.word	0x0000c0e0
        /*0a1c*/ 	.word	0x00000000
        /*0a20*/ 	.word	0x00000050
        /*0a24*/ 	.short	0x010a
        /*0a26*/ 	.byte	0xff
	.zero		1


	//   ....[145]....
        /*0a28*/ 	.word	0x0000c130
        /*0a2c*/ 	.word	0x00000003
        /*0a30*/ 	.word	0x00000050
        /*0a34*/ 	.short	0x010a
        /*0a36*/ 	.byte	0xff
	.zero		1


	//----- nvinfo : EIATTR_NUM_MBARRIERS
	.align		4
.L_47:
        /*0a38*/ 	.byte	0x03, 0x38
        /*0a3a*/ 	.short	0x0021


	//----- nvinfo : EIATTR_EXIT_INSTR_OFFSETS
	.align		4
        /*0a3c*/ 	.byte	0x04, 0x1c
        /*0a3e*/ 	.short	(.L_49 - .L_48)


	//   ....[0]....
.L_48:
        /*0a40*/ 	.word	0x00002870


	//   ....[1]....
        /*0a44*/ 	.word	0x00002d70


	//   ....[2]....
        /*0a48*/ 	.word	0x00002dd0


	//   ....[3]....
        /*0a4c*/ 	.word	0x00004030


	//   ....[4]....
        /*0a50*/ 	.word	0x00005090


	//   ....[5]....
        /*0a54*/ 	.word	0x000050d0


	//   ....[6]....
        /*0a58*/ 	.word	0x0000b3c0


	//   ....[7]....
        /*0a5c*/ 	.word	0x0000b440


	//   ....[8]....
        /*0a60*/ 	.word	0x0000b470


	//   ....[9]....
        /*0a64*/ 	.word	0x0000b4e0


	//----- nvinfo : EIATTR_MAX_THREADS
	.align		4
.L_49:
        /*0a68*/ 	.byte	0x04, 0x05
        /*0a6a*/ 	.short	(.L_51 - .L_50)
.L_50:
        /*0a6c*/ 	.word	0x00000100
        /*0a70*/ 	.word	0x00000001
        /*0a74*/ 	.word	0x00000001


	//----- nvinfo : EIATTR_CRS_STACK_SIZE
	.align		4
.L_51:
        /*0a78*/ 	.byte	0x04, 0x1e
        /*0a7a*/ 	.short	(.L_53 - .L_52)
.L_52:
        /*0a7c*/ 	.word	0x00000000


	//----- nvinfo : EIATTR_CBANK_PARAM_SIZE
	.align		4
.L_53:
        /*0a80*/ 	.byte	0x03, 0x19
        /*0a82*/ 	.short	0x0800


	//----- nvinfo : EIATTR_PARAM_CBANK
	.align		4
        /*0a84*/ 	.byte	0x04, 0x0a
        /*0a86*/ 	.short	(.L_55 - .L_54)
	.align		4
.L_54:
        /*0a88*/ 	.word	index@(.nv.constant0._ZN7cutlass13device_kernelINS_4gemm6kernel13GemmUniversalIN4cute5tupleIJiiiiEEENS1_10collective13CollectiveMmaINS1_35MainloopSm100TmaUmmaWarpSpecializedILi5ELi2ELi2ENS5_IJNS4_1CILi2EEENSA_ILi1EEESC_EEEEENS5_IJNSA_ILi256EEESF_NSA_ILi64EEEEEENS_6half_tENS5_IJlSC_lEEESI_SJ_NS4_8TiledMMAINS4_8MMA_AtomIJNS4_26SM100_MMA_F16BF16_2x1SM_SSISI_SI_fLi256ELi256ELNS4_4UMMA5MajorE0ELSO_0ELNSN_7ScaleInE0ELSP_0EEEEEENS4_6LayoutINS5_IJSC_SC_SC_EEENS5_IJNSA_ILi0EEESU_SU_EEEEENS5_IJNS4_10UnderscoreESX_SX_EEEEENS4_18SM100_TMA_2SM_LOADENS4_14ComposedLayoutINS4_7SwizzleILi3ELi4ELi3EEENS4_18smem_ptr_flag_bitsILi16EEENSS_INS5_IJNSA_ILi8EEESG_EEENS5_IJSG_SC_EEEEEEEvNS4_8identityES10_S1A_vS1B_EENS_8epilogue10collective18CollectiveEpilogueINS1D_23Sm100TmaWarpSpecializedILi4ELi2ELi64ELb1ELb0EEEJNS5_IJNSA_ILi128EEESF_SG_EEENS5_IJNSS_IS1I_SC_EENSS_ISG_SC_EEEEESI_SJ_SI_SJ_NS1D_6fusion15FusionCallbacksIS1H_NS1N_17LinearCombinationISI_fSI_fLNS_15FloatRoundStyleE2EEES1J_S1M_JEEENS4_5SM1004TMEM4LOAD26SM100_TMEM_LOAD_32dp32b64xENS4_13SM90_TMA_LOADES1A_NS4_39AutoVectorizingCopyWithAssumedAlignmentILi128EEENS4_14SM90_TMA_STOREES1A_S1Z_S1Z_EEEvvEEEEvNT_6ParamsE)
        /*0a8c*/ 	.short	0x0380
        /*0a8e*/ 	.short	0x0800


	//----- nvinfo : EIATTR_SW_WAR
	.align		4
.L_55:
        /*0a90*/ 	.byte	0x04, 0x36
        /*0a92*/ 	.short	(.L_57 - .L_56)
.L_56:
        /*0a94*/ 	.word	0x00000008
.L_57:


//--------------------- .nv.callgraph             --------------------------
	.section	.nv.callgraph,"",@"SHT_CUDA_CALLGRAPH"
	.align	4
	.sectionentsize	8
	.align		4
        /*0000*/ 	.word	0x00000000
	.align		4
        /*0004*/ 	.word	0xffffffff
	.align		4
        /*0008*/ 	.word	index@(_ZN7cutlass13device_kernelINS_4gemm6kernel13GemmUniversalIN4cute5tupleIJiiiiEEENS1_10collective13CollectiveMmaINS1_35MainloopSm100TmaUmmaWarpSpecializedILi5ELi2ELi2ENS5_IJNS4_1CILi2EEENSA_ILi1EEESC_EEEEENS5_IJNSA_ILi256EEESF_NSA_ILi64EEEEEENS_6half_tENS5_IJlSC_lEEESI_SJ_NS4_8TiledMMAINS4_8MMA_AtomIJNS4_26SM100_MMA_F16BF16_2x1SM_SSISI_SI_fLi256ELi256ELNS4_4UMMA5MajorE0ELSO_0ELNSN_7ScaleInE0ELSP_0EEEEEENS4_6LayoutINS5_IJSC_SC_SC_EEENS5_IJNSA_ILi0EEESU_SU_EEEEENS5_IJNS4_10UnderscoreESX_SX_EEEEENS4_18SM100_TMA_2SM_LOADENS4_14ComposedLayoutINS4_7SwizzleILi3ELi4ELi3EEENS4_18smem_ptr_flag_bitsILi16EEENSS_INS5_IJNSA_ILi8EEESG_EEENS5_IJSG_SC_EEEEEEEvNS4_8identityES10_S1A_vS1B_EENS_8epilogue10collective18CollectiveEpilogueINS1D_23Sm100TmaWarpSpecializedILi4ELi2ELi64ELb1ELb0EEEJNS5_IJNSA_ILi128EEESF_SG_EEENS5_IJNSS_IS1I_SC_EENSS_ISG_SC_EEEEESI_SJ_SI_SJ_NS1D_6fusion15FusionCallbacksIS1H_NS1N_17LinearCombinationISI_fSI_fLNS_15FloatRoundStyleE2EEES1J_S1M_JEEENS4_5SM1004TMEM4LOAD26SM100_TMEM_LOAD_32dp32b64xENS4_13SM90_TMA_LOADES1A_NS4_39AutoVectorizingCopyWithAssumedAlignmentILi128EEENS4_14SM90_TMA_STOREES1A_S1Z_S1Z_EEEvvEEEEvNT_6ParamsE)
	.align		4
        /*000c*/ 	.word	index@(__assertfail)
	.align		4
        /*0010*/ 	.word	0x00000000
	.align		4
        /*0014*/ 	.word	0xfffffffe
	.align		4
        /*0018*/ 	.word	0x00000000
	.align		4
        /*001c*/ 	.word	0xfffffffd
	.align		4
        /*0020*/ 	.word	0x00000000
	.align		4
        /*0024*/ 	.word	0xfffffffc


//--------------------- .nv.constant4             --------------------------
	.section	.nv.constant4,"a",@progbits
	.align	8
	.align		8
.nv.constant4:
        /*0000*/ 	.dword	__assertfail
	.align		8
        /*0008*/ 	.dword	__unnamed_1
	.align		8
        /*0010*/ 	.dword	__unnamed_2
	.align		8
        /*0018*/ 	.dword	_ZN40_INTERNAL_a90842e7_4_k_cu_12d5f7fe_330684cuda3std3__45__cpo5beginE
	.align		8
        /*0020*/ 	.dword	_ZN40_INTERNAL_a90842e7_4_k_cu_12d5f7fe_330684cuda3std3__45__cpo3endE
	.align		8
        /*0028*/ 	.dword	_ZN40_INTERNAL_a90842e7_4_k_cu_12d5f7fe_330684cuda3std3__45__cpo6cbeginE
	.align		8
        /*0030*/ 	.dword	_ZN40_INTERNAL_a90842e7_4_k_cu_12d5f7fe_330684cuda3std3__45__cpo4cendE
	.align		8
        /*0038*/ 	.dword	_ZN40_INTERNAL_a90842e7_4_k_cu_12d5f7fe_330684cuda3std3__442_GLOBAL__N__a90842e7_4_k_cu_12d5f7fe_330686ignoreE
	.align		8
        /*0040*/ 	.dword	_ZN40_INTERNAL_a90842e7_4_k_cu_12d5f7fe_330684cuda3std3__419piecewise_constructE
	.align		8
        /*0048*/ 	.dword	_ZN40_INTERNAL_a90842e7_4_k_cu_12d5f7fe_330684cuda3std3__48in_placeE
	.align		8
        /*0050*/ 	.dword	_ZN40_INTERNAL_a90842e7_4_k_cu_12d5f7fe_330684cuda3std6ranges3__45__cpo4swapE
	.align		8
        /*0058*/ 	.dword	_ZN40_INTERNAL_a90842e7_4_k_cu_12d5f7fe_330684cuda3std6ranges3__45__cpo9iter_moveE
	.align		8
        /*0060*/ 	.dword	_ZN40_INTERNAL_a90842e7_4_k_cu_12d5f7fe_330684cute7productE
	.align		8
        /*0068*/ 	.dword	_ZN40_INTERNAL_a90842e7_4_k_cu_12d5f7fe_330684cute1_E
	.align		8
        /*0070*/ 	.dword	$str$25
	.align		8
        /*0078*/ 	.dword	$str$26
	.align		8
        /*0080*/ 	.dword	$str$27
	.align		8
        /*0088*/ 	.dword	$str$28


//--------------------- .text._ZN7cutlass13device_kernelINS_4gemm6kernel13GemmUniversalIN4cute5tupleIJiiiiEEENS1_10collective13CollectiveMmaINS1_35MainloopSm100TmaUmmaWarpSpecializedILi5ELi2ELi2ENS5_IJNS4_1CILi2EEENSA_ILi1EEESC_EEEEENS5_IJNSA_ILi256EEESF_NSA_ILi64EEEEEENS_6half_tENS5_IJlSC_lEEESI_SJ_NS4_8TiledMMAINS4_8MMA_AtomIJNS4_26SM100_MMA_F16BF16_2x1SM_SSISI_SI_fLi256ELi256ELNS4_4UMMA5MajorE0ELSO_0ELNSN_7ScaleInE0ELSP_0EEEEEENS4_6LayoutINS5_IJSC_SC_SC_EEENS5_IJNSA_ILi0EEESU_SU_EEEEENS5_IJNS4_10UnderscoreESX_SX_EEEEENS4_18SM100_TMA_2SM_LOADENS4_14ComposedLayoutINS4_7SwizzleILi3ELi4ELi3EEENS4_18smem_ptr_flag_bitsILi16EEENSS_INS5_IJNSA_ILi8EEESG_EEENS5_IJSG_SC_EEEEEEEvNS4_8identityES10_S1A_vS1B_EENS_8epilogue10collective18CollectiveEpilogueINS1D_23Sm100TmaWarpSpecializedILi4ELi2ELi64ELb1ELb0EEEJNS5_IJNSA_ILi128EEESF_SG_EEENS5_IJNSS_IS1I_SC_EENSS_ISG_SC_EEEEESI_SJ_SI_SJ_NS1D_6fusion15FusionCallbacksIS1H_NS1N_17LinearCombinationISI_fSI_fLNS_15FloatRoundStyleE2EEES1J_S1M_JEEENS4_5SM1004TMEM4LOAD26SM100_TMEM_LOAD_32dp32b64xENS4_13SM90_TMA_LOADES1A_NS4_39AutoVectorizingCopyWithAssumedAlignmentILi128EEENS4_14SM90_TMA_STOREES1A_S1Z_S1Z_EEEvvEEEEvNT_6ParamsE --------------------------
	.section	.text._ZN7cutlass13device_kernelINS_4gemm6kernel13GemmUniversalIN4cute5tupleIJiiiiEEENS1_10collective13CollectiveMmaINS1_35MainloopSm100TmaUmmaWarpSpecializedILi5ELi2ELi2ENS5_IJNS4_1CILi2EEENSA_ILi1EEESC_EEEEENS5_IJNSA_ILi256EEESF_NSA_ILi64EEEEEENS_6half_tENS5_IJlSC_lEEESI_SJ_NS4_8TiledMMAINS4_8MMA_AtomIJNS4_26SM100_MMA_F16BF16_2x1SM_SSISI_SI_fLi256ELi256ELNS4_4UMMA5MajorE0ELSO_0ELNSN_7ScaleInE0ELSP_0EEEEEENS4_6LayoutINS5_IJSC_SC_SC_EEENS5_IJNSA_ILi0EEESU_SU_EEEEENS5_IJNS4_10UnderscoreESX_SX_EEEEENS4_18SM100_TMA_2SM_LOADENS4_14ComposedLayoutINS4_7SwizzleILi3ELi4ELi3EEENS4_18smem_ptr_flag_bitsILi16EEENSS_INS5_IJNSA_ILi8EEESG_EEENS5_IJSG_SC_EEEEEEEvNS4_8identityES10_S1A_vS1B_EENS_8epilogue10collective18CollectiveEpilogueINS1D_23Sm100TmaWarpSpecializedILi4ELi2ELi64ELb1ELb0EEEJNS5_IJNSA_ILi128EEESF_SG_EEENS5_IJNSS_IS1I_SC_EENSS_ISG_SC_EEEEESI_SJ_SI_SJ_NS1D_6fusion15FusionCallbacksIS1H_NS1N_17LinearCombinationISI_fSI_fLNS_15FloatRoundStyleE2EEES1J_S1M_JEEENS4_5SM1004TMEM4LOAD26SM100_TMEM_LOAD_32dp32b64xENS4_13SM90_TMA_LOADES1A_NS4_39AutoVectorizingCopyWithAssumedAlignmentILi128EEENS4_14SM90_TMA_STOREES1A_S1Z_S1Z_EEEvvEEEEvNT_6ParamsE,"ax",@progbits
	.align	128
.text._ZN7cutlass13device_kernelINS_4gemm6kernel13GemmUniversalIN4cute5tupleIJiiiiEEENS1_10collective13CollectiveMmaINS1_35MainloopSm100TmaUmmaWarpSpecializedILi5ELi2ELi2ENS5_IJNS4_1CILi2EEENSA_ILi1EEESC_EEEEENS5_IJNSA_ILi256EEESF_NSA_ILi64EEEEEENS_6half_tENS5_IJlSC_lEEESI_SJ_NS4_8TiledMMAINS4_8MMA_AtomIJNS4_26SM100_MMA_F16BF16_2x1SM_SSISI_SI_fLi256ELi256ELNS4_4UMMA5MajorE0ELSO_0ELNSN_7ScaleInE0ELSP_0EEEEEENS4_6LayoutINS5_IJSC_SC_SC_EEENS5_IJNSA_ILi0EEESU_SU_EEEEENS5_IJNS4_10UnderscoreESX_SX_EEEEENS4_18SM100_TMA_2SM_LOADENS4_14ComposedLayoutINS4_7SwizzleILi3ELi4ELi3EEENS4_18smem_ptr_flag_bitsILi16EEENSS_INS5_IJNSA_ILi8EEESG_EEENS5_IJSG_SC_EEEEEEEvNS4_8identityES10_S1A_vS1B_EENS_8epilogue10collective18CollectiveEpilogueINS1D_23Sm100TmaWarpSpecializedILi4ELi2ELi64ELb1ELb0EEEJNS5_IJNSA_ILi128EEESF_SG_EEENS5_IJNSS_IS1I_SC_EENSS_ISG_SC_EEEEESI_SJ_SI_SJ_NS1D_6fusion15FusionCallbacksIS1H_NS1N_17LinearCombinationISI_fSI_fLNS_15FloatRoundStyleE2EEES1J_S1M_JEEENS4_5SM1004TMEM4LOAD26SM100_TMEM_LOAD_32dp32b64xENS4_13SM90_TMA_LOADES1A_NS4_39AutoVectorizingCopyWithAssumedAlignmentILi128EEENS4_14SM90_TMA_STOREES1A_S1Z_S1Z_EEEvvEEEEvNT_6ParamsE:
        .type           _ZN7cutlass13device_kernelINS_4gemm6kernel13GemmUniversalIN4cute5tupleIJiiiiEEENS1_10collective13CollectiveMmaINS1_35MainloopSm100TmaUmmaWarpSpecializedILi5ELi2ELi2ENS5_IJNS4_1CILi2EEENSA_ILi1EEESC_EEEEENS5_IJNSA_ILi256EEESF_NSA_ILi64EEEEEENS_6half_tENS5_IJlSC_lEEESI_SJ_NS4_8TiledMMAINS4_8MMA_AtomIJNS4_26SM100_MMA_F16BF16_2x1SM_SSISI_SI_fLi256ELi256ELNS4_4UMMA5MajorE0ELSO_0ELNSN_7ScaleInE0ELSP_0EEEEEENS4_6LayoutINS5_IJSC_SC_SC_EEENS5_IJNSA_ILi0EEESU_SU_EEEEENS5_IJNS4_10UnderscoreESX_SX_EEEEENS4_18SM100_TMA_2SM_LOADENS4_14ComposedLayoutINS4_7SwizzleILi3ELi4ELi3EEENS4_18smem_ptr_flag_bitsILi16EEENSS_INS5_IJNSA_ILi8EEESG_EEENS5_IJSG_SC_EEEEEEEvNS4_8identityES10_S1A_vS1B_EENS_8epilogue10collective18CollectiveEpilogueINS1D_23Sm100TmaWarpSpecializedILi4ELi2ELi64ELb1ELb0EEEJNS5_IJNSA_ILi128EEESF_SG_EEENS5_IJNSS_IS1I_SC_EENSS_ISG_SC_EEEEESI_SJ_SI_SJ_NS1D_6fusion15FusionCallbacksIS1H_NS1N_17LinearCombinationISI_fSI_fLNS_15FloatRoundStyleE2EEES1J_S1M_JEEENS4_5SM1004TMEM4LOAD26SM100_TMEM_LOAD_32dp32b64xENS4_13SM90_TMA_LOADES1A_NS4_39AutoVectorizingCopyWithAssumedAlignmentILi128EEENS4_14SM90_TMA_STOREES1A_S1Z_S1Z_EEEvvEEEEvNT_6ParamsE,@function
        .size           _ZN7cutlass13device_kernelINS_4gemm6kernel13GemmUniversalIN4cute5tupleIJiiiiEEENS1_10collective13CollectiveMmaINS1_35MainloopSm100TmaUmmaWarpSpecializedILi5ELi2ELi2ENS5_IJNS4_1CILi2EEENSA_ILi1EEESC_EEEEENS5_IJNSA_ILi256EEESF_NSA_ILi64EEEEEENS_6half_tENS5_IJlSC_lEEESI_SJ_NS4_8TiledMMAINS4_8MMA_AtomIJNS4_26SM100_MMA_F16BF16_2x1SM_SSISI_SI_fLi256ELi256ELNS4_4UMMA5MajorE0ELSO_0ELNSN_7ScaleInE0ELSP_0EEEEEENS4_6LayoutINS5_IJSC_SC_SC_EEENS5_IJNSA_ILi0EEESU_SU_EEEEENS5_IJNS4_10UnderscoreESX_SX_EEEEENS4_18SM100_TMA_2SM_LOADENS4_14ComposedLayoutINS4_7SwizzleILi3ELi4ELi3EEENS4_18smem_ptr_flag_bitsILi16EEENSS_INS5_IJNSA_ILi8EEESG_EEENS5_IJSG_SC_EEEEEEEvNS4_8identityES10_S1A_vS1B_EENS_8epilogue10collective18CollectiveEpilogueINS1D_23Sm100TmaWarpSpecializedILi4ELi2ELi64ELb1ELb0EEEJNS5_IJNSA_ILi128EEESF_SG_EEENS5_IJNSS_IS1I_SC_EENSS_ISG_SC_EEEEESI_SJ_SI_SJ_NS1D_6fusion15FusionCallbacksIS1H_NS1N_17LinearCombinationISI_fSI_fLNS_15FloatRoundStyleE2EEES1J_S1M_JEEENS4_5SM1004TMEM4LOAD26SM100_TMEM_LOAD_32dp32b64xENS4_13SM90_TMA_LOADES1A_NS4_39AutoVectorizingCopyWithAssumedAlignmentILi128EEENS4_14SM90_TMA_STOREES1A_S1Z_S1Z_EEEvvEEEEvNT_6ParamsE,(.L_x_194 - _ZN7cutlass13device_kernelINS_4gemm6kernel13GemmUniversalIN4cute5tupleIJiiiiEEENS1_10collective13CollectiveMmaINS1_35MainloopSm100TmaUmmaWarpSpecializedILi5ELi2ELi2ENS5_IJNS4_1CILi2EEENSA_ILi1EEESC_EEEEENS5_IJNSA_ILi256EEESF_NSA_ILi64EEEEEENS_6half_tENS5_IJlSC_lEEESI_SJ_NS4_8TiledMMAINS4_8MMA_AtomIJNS4_26SM100_MMA_F16BF16_2x1SM_SSISI_SI_fLi256ELi256ELNS4_4UMMA5MajorE0ELSO_0ELNSN_7ScaleInE0ELSP_0EEEEEENS4_6LayoutINS5_IJSC_SC_SC_EEENS5_IJNSA_ILi0EEESU_SU_EEEEENS5_IJNS4_10UnderscoreESX_SX_EEEEENS4_18SM100_TMA_2SM_LOADENS4_14ComposedLayoutINS4_7SwizzleILi3ELi4ELi3EEENS4_18smem_ptr_flag_bitsILi16EEENSS_INS5_IJNSA_ILi8EEESG_EEENS5_IJSG_SC_EEEEEEEvNS4_8identityES10_S1A_vS1B_EENS_8epilogue10collective18CollectiveEpilogueINS1D_23Sm100TmaWarpSpecializedILi4ELi2ELi64ELb1ELb0EEEJNS5_IJNSA_ILi128EEESF_SG_EEENS5_IJNSS_IS1I_SC_EENSS_ISG_SC_EEEEESI_SJ_SI_SJ_NS1D_6fusion15FusionCallbacksIS1H_NS1N_17LinearCombinationISI_fSI_fLNS_15FloatRoundStyleE2EEES1J_S1M_JEEENS4_5SM1004TMEM4LOAD26SM100_TMEM_LOAD_32dp32b64xENS4_13SM90_TMA_LOADES1A_NS4_39AutoVectorizingCopyWithAssumedAlignmentILi128EEENS4_14SM90_TMA_STOREES1A_S1Z_S1Z_EEEvvEEEEvNT_6ParamsE)
        .other          _ZN7cutlass13device_kernelINS_4gemm6kernel13GemmUniversalIN4cute5tupleIJiiiiEEENS1_10collective13CollectiveMmaINS1_35MainloopSm100TmaUmmaWarpSpecializedILi5ELi2ELi2ENS5_IJNS4_1CILi2EEENSA_ILi1EEESC_EEEEENS5_IJNSA_ILi256EEESF_NSA_ILi64EEEEEENS_6half_tENS5_IJlSC_lEEESI_SJ_NS4_8TiledMMAINS4_8MMA_AtomIJNS4_26SM100_MMA_F16BF16_2x1SM_SSISI_SI_fLi256ELi256ELNS4_4UMMA5MajorE0ELSO_0ELNSN_7ScaleInE0ELSP_0EEEEEENS4_6LayoutINS5_IJSC_SC_SC_EEENS5_IJNSA_ILi0EEESU_SU_EEEEENS5_IJNS4_10UnderscoreESX_SX_EEEEENS4_18SM100_TMA_2SM_LOADENS4_14ComposedLayoutINS4_7SwizzleILi3ELi4ELi3EEENS4_18smem_ptr_flag_bitsILi16EEENSS_INS5_IJNSA_ILi8EEESG_EEENS5_IJSG_SC_EEEEEEEvNS4_8identityES10_S1A_vS1B_EENS_8epilogue10collective18CollectiveEpilogueINS1D_23Sm100TmaWarpSpecializedILi4ELi2ELi64ELb1ELb0EEEJNS5_IJNSA_ILi128EEESF_SG_EEENS5_IJNSS_IS1I_SC_EENSS_ISG_SC_EEEEESI_SJ_SI_SJ_NS1D_6fusion15FusionCallbacksIS1H_NS1N_17LinearCombinationISI_fSI_fLNS_15FloatRoundStyleE2EEES1J_S1M_JEEENS4_5SM1004TMEM4LOAD26SM100_TMEM_LOAD_32dp32b64xENS4_13SM90_TMA_LOADES1A_NS4_39AutoVectorizingCopyWithAssumedAlignmentILi128EEENS4_14SM90_TMA_STOREES1A_S1Z_S1Z_EEEvvEEEEvNT_6ParamsE,@"STO_CUDA_ENTRY STV_DEFAULT"
_ZN7cutlass13device_kernelINS_4gemm6kernel13GemmUniversalIN4cute5tupleIJiiiiEEENS1_10collective13CollectiveMmaINS1_35MainloopSm100TmaUmmaWarpSpecializedILi5ELi2ELi2ENS5_IJNS4_1CILi2EEENSA_ILi1EEESC_EEEEENS5_IJNSA_ILi256EEESF_NSA_ILi64EEEEEENS_6half_tENS5_IJlSC_lEEESI_SJ_NS4_8TiledMMAINS4_8MMA_AtomIJNS4_26SM100_MMA_F16BF16_2x1SM_SSISI_SI_fLi256ELi256ELNS4_4UMMA5MajorE0ELSO_0ELNSN_7ScaleInE0ELSP_0EEEEEENS4_6LayoutINS5_IJSC_SC_SC_EEENS5_IJNSA_ILi0EEESU_SU_EEEEENS5_IJNS4_10UnderscoreESX_SX_EEEEENS4_18SM100_TMA_2SM_LOADENS4_14ComposedLayoutINS4_7SwizzleILi3ELi4ELi3EEENS4_18smem_ptr_flag_bitsILi16EEENSS_INS5_IJNSA_ILi8EEESG_EEENS5_IJSG_SC_EEEEEEEvNS4_8identityES10_S1A_vS1B_EENS_8epilogue10collective18CollectiveEpilogueINS1D_23Sm100TmaWarpSpecializedILi4ELi2ELi64ELb1ELb0EEEJNS5_IJNSA_ILi128EEESF_SG_EEENS5_IJNSS_IS1I_SC_EENSS_ISG_SC_EEEEESI_SJ_SI_SJ_NS1D_6fusion15FusionCallbacksIS1H_NS1N_17LinearCombinationISI_fSI_fLNS_15FloatRoundStyleE2EEES1J_S1M_JEEENS4_5SM1004TMEM4LOAD26SM100_TMEM_LOAD_32dp32b64xENS4_13SM90_TMA_LOADES1A_NS4_39AutoVectorizingCopyWithAssumedAlignmentILi128EEENS4_14SM90_TMA_STOREES1A_S1Z_S1Z_EEEvvEEEEvNT_6ParamsE:
[----:B------:R-:W1:Y:S01]  /*0000*/  LDC R1, c[0x0][0x37c] ;  /* 0x0000df00ff017b82 */ /* 0x000e620000000800 */
[----:B------:R-:W2:Y:S01]  /*0010*/  S2R R170, SR_TID.X ;  /* 0x0000000000aa7919 */ /* 0x000ea20000002100 */
[----:B------:R-:W3:Y:S06]  /*0020*/  LDCU.64 UR6, c[0x0][0x890] ;  /* 0x00011200ff0677ac */ /* 0x000eec0008000a00 */
[----:B------:R-:W4:Y:S01]  /*0030*/  S2UR UR37, SR_CgaCtaId ;  /* 0x00000000002579c3 */ /* 0x000f220000008800 */
[----:B------:R-:W-:Y:S02]  /*0040*/  PRMT R155, RZ, 0x7610, R155 ;  /* 0x00007610ff9b7816 */ /* 0x000fe4000000009b */
[----:B------:R-:W-:Y:S01]  /*0050*/  ELECT P1, URZ, PT ;  /* 0x0000000000ff782f */ /* 0x000fe20003820000 */
[----:B------:R-:W1:Y:S01]  /*0060*/  LDCU.64 UR46, c[0x0][0x358] ;  /* 0x00006b00ff2e77ac */ /* 0x000e620008000a00 */
[----:B---3--:R-:W-:-:S04]  /*0070*/  UISETP.NE.U32.AND UP0, UPT, UR6, URZ, UPT ;  /* 0x000000ff0600728c */ /* 0x008fc8000bf05070 */
[----:B------:R-:W-:Y:S02]  /*0080*/  UISETP.NE.AND.EX UP0, UPT, UR7, URZ, UPT, UP0 ;  /* 0x000000ff0700728c */ /* 0x000fe4000bf05300 */
[----:B----4-:R-:W-:Y:S02]  /*0090*/  ULOP3.LUT UR5, UR37, 0x1, URZ, 0xc0, !UPT ;  /* 0x0000000125057892 */ /* 0x010fe4000f8ec0ff */
[----:B------:R-:W-:Y:S01]  /*00a0*/  ULOP3.LUT UR4, UR37, 0x1, URZ, 0x3c, !UPT ;  /* 0x0000000125047892 */ /* 0x000fe2000f8e3cff */
[----:B--2---:R-:W-:-:S05]  /*00b0*/  SHF.R.U32.HI R162, RZ, 0x5, R170 ;  /* 0x00000005ffa27819 */ /* 0x004fca00000116aa */
[----:B------:R-:W2:Y:S02]  /*00c0*/  SHFL.IDX PT, R0, R162, RZ, 0x1f ;  /* 0x00001fffa2007589 */ /* 0x000ea400000e0000 */
[----:B--2---:R-:W-:Y:S01]  /*00d0*/  R2UR UR10, R0 ;  /* 0x00000000000a72ca */ /* 0x004fe200000e0000 */
[----:B-1----:R-:W-:-:S14]  /*00e0*/  BRA.U UP0, `(.L_x_0) ;  /* 0x00000001002c7547 */ /* 0x002fdc000b800000 */
[----:B------:R-:W1:Y:S02]  /*00f0*/  LDCU.64 UR8, c[0x0][0x888] ;  /* 0x00011100ff0877ac */ /* 0x000e640008000a00 */
[----:B-1----:R-:W-:-:S04]  /*0100*/  UISETP.NE.U32.AND UP0, UPT, UR8, URZ, UPT ;  /* 0x000000ff0800728c */ /* 0x002fc8000bf05070 */
[----:B------:R-:W-:-:S09]  /*0110*/  UISETP.NE.AND.EX UP0, UPT, UR9, URZ, UPT, UP0 ;  /* 0x000000ff0900728c */ /* 0x000fd2000bf05300 */
[----:B------:R-:W-:Y:S05]  /*0120*/  BRA.U !UP0, `(.L_x_1) ;  /* 0x0000000108107547 */ /* 0x000fea000b800000 */
[----:B------:R-:W1:Y:S02]  /*0130*/  LDC.64 R2, c[0x0][0x888] ;  /* 0x00022200ff027b82 */ /* 0x000e640000000a00 */
[----:B-1----:R1:W5:Y:S01]  /*0140*/  LDG.E R81, desc[UR46][R2.64] ;  /* 0x0000002e02517981 */ /* 0x002362000c1e1900 */
[----:B------:R-:W-:Y:S01]  /*0150*/  HFMA2 R155, -RZ, RZ, 0, 5.9604644775390625e-08 ;  /* 0x00000001ff9b7431 */ /* 0x000fe200000001ff */
[----:B------:R-:W-:Y:S05]  /*0160*/  BRA `(.L_x_0) ;  /* 0x00000000000c7947 */ /* 0x000fea0003800000 */
.L_x_1:
[----:B------:R-:W1:Y:S01]  /*0170*/  LDCU UR8, c[0x0][0x880] ;  /* 0x00011000ff0877ac */ /* 0x000e620008000800 */
[----:B------:R-:W-:Y:S01]  /*0180*/  HFMA2 R155, -RZ, RZ, 0, 5.9604644775390625e-08 ;  /* 0x00000001ff9b7431 */ /* 0x000fe200000001ff */
[----:B-1----:R-:W-:-:S07]  /*0190*/  MOV R81, UR8 ;  /* 0x0000000800517c02 */ /* 0x002fce0008000f00 */
.L_x_0:
[----:B------:R-:W2:Y:S02]  /*01a0*/  LDCU.64 UR8, c[0x0][0x8b0] ;  /* 0x00011600ff0877ac */ /* 0x000ea40008000a00 */
[----:B--2---:R-:W-:-:S04]  /*01b0*/  UISETP.NE.U32.AND UP0, UPT, UR8, URZ, UPT ;  /* 0x000000ff0800728c */ /* 0x004fc8000bf05070 */
[----:B------:R-:W-:-:S09]  /*01c0*/  UISETP.NE.AND.EX UP0, UPT, UR9, URZ, UPT, UP0 ;  /* 0x000000ff0900728c */ /* 0x000fd2000bf05300 */
[----:B------:R-:W-:Y:S05]  /*01d0*/  BRA.U UP0, `(.L_x_2) ;  /* 0x0000000100247547 */ /* 0x000fea000b800000 */
[----:B------:R-:W2:Y:S02]  /*01e0*/  LDCU.64 UR8, c[0x0][0x8a8] ;  /* 0x00011500ff0877ac */ /* 0x000ea40008000a00 */
[----:B--2---:R-:W-:-:S04]  /*01f0*/  UISETP.NE.U32.AND UP0, UPT, UR8, URZ, UPT ;  /* 0x000000ff0800728c */ /* 0x004fc8000bf05070 */
[----:B------:R-:W-:-:S09]  /*0200*/  UISETP.NE.AND.EX UP0, UPT, UR9, URZ, UPT, UP0 ;  /* 0x000000ff0900728c */ /* 0x000fd2000bf05300 */
[----:B------:R-:W-:Y:S05]  /*0210*/  BRA.U !UP0, `(.L_x_3) ;  /* 0x00000001080c7547 */ /* 0x000fea000b800000 */
[----:B------:R-:W2:Y:S02]  /*0220*/  LDC.64 R78, c[0x0][0x8a8] ;  /* 0x00022a00ff4e7b82 */ /* 0x000ea40000000a00 */
[----:B--2---:R2:W5:Y:S01]  /*0230*/  LDG.E R78, desc[UR46][R78.64] ;  /* 0x0000002e4e4e7981 */ /* 0x004562000c1e1900 */
[----:B------:R-:W-:Y:S05]  /*0240*/  BRA `(.L_x_2) ;  /* 0x0000000000087947 */ /* 0x000fea0003800000 */
.L_x_3:
[----:B------:R-:W2:Y:S02]  /*0250*/  LDCU UR8, c[0x0][0x8a0] ;  /* 0x00011400ff0877ac */ /* 0x000ea40008000800 */
[----:B--2---:R-:W-:Y:S02]  /*0260*/  MOV R78, UR8 ;  /* 0x00000008004e7c02 */ /* 0x004fe40008000f00 */
.L_x_2:
[----:B------:R-:W-:Y:S01]  /*0270*/  IMAD.U32 R0, RZ, RZ, UR10 ;  /* 0x0000000aff007e24 */ /* 0x000fe2000f8e00ff */
[----:B------:R-:W-:Y:S04]  /*0280*/  BSSY.RECONVERGENT B0, `(.L_x_4) ;  /* 0x000000c000007945 */ /* 0x000fe80003800200 */
[C---:B------:R-:W-:Y:S02]  /*0290*/  ISETP.NE.OR P2, PT, R0.reuse, 0x1, !P1 ;  /* 0x000000010000780c */ /* 0x040fe40004f45670 */
[----:B------:R-:W-:-:S11]  /*02a0*/  ISETP.NE.OR P0, PT, R0, 0x3, !P1 ;  /* 0x000000030000780c */ /* 0x000fd60004f05670 */
[----:B------:R-:W-:Y:S05]  /*02b0*/  @P2 BRA `(.L_x_5) ;  /* 0x0000000000202947 */ /* 0x000fea0003800000 */
[----:B------:R-:W3:Y:S02]  /*02c0*/  LDCU.64 UR8, c[0x0][0x348] ;  /* 0x00006900ff0877ac */ /* 0x000ee40008000a00 */
[----:B---3--:R-:W-:Y:S02]  /*02d0*/  UIADD3 UR12, UP1, UPT, UR8, 0x80, URZ ;  /* 0x00000080080c7890 */ /* 0x008fe4000ff3e0ff */
[----:B------:R-:W-:Y:S02]  /*02e0*/  UIADD3 UR8, UP0, UPT, UR8, 0x180, URZ ;  /* 0x0000018008087890 */ /* 0x000fe4000ff1e0ff */
[----:B------:R-:W-:Y:S02]  /*02f0*/  UIADD3.X UR13, UPT, UPT, URZ, UR9, URZ, UP1, !UPT ;  /* 0x00000009ff0d7290 */ /* 0x000fe40008ffe4ff */
[----:B------:R-:W-:-:S07]  /*0300*/  UIADD3.X UR9, UPT, UPT, URZ, UR9, URZ, UP0, !UPT ;  /* 0x00000009ff097290 */ /* 0x000fce00087fe4ff */
[----:B------:R3:W-:Y:S02]  /*0310*/  UTMACCTL.PF [UR12] ;  /* 0x000000000c0079b9 */ /* 0x0007e40008040000 */
[----:B------:R3:W-:Y:S02]  /*0320*/  UTMACCTL.PF [UR8] ;  /* 0x00000000080079b9 */ /* 0x0007e40008040000 */
[----:B---3--:R-:W-:Y:S01]  /*0330*/  NOP ;  /* 0x0000000000007918 */ /* 0x008fe20000000000 */
.L_x_5:
[----:B------:R-:W-:Y:S05]  /*0340*/  BSYNC.RECONVERGENT B0 ;  /* 0x0000000000007941 */ /* 0x000fea0003800200 */
.L_x_4:
[----:B------:R-:W-:Y:S04]  /*0350*/  BSSY.RECONVERGENT B0, `(.L_x_6) ;  /* 0x000000a000007945 */ /* 0x000fe80003800200 */
        /* <DEDUP_REMOVED lines=9> */
.L_x_7:
[----:B------:R-:W-:Y:S05]  /*03f0*/  BSYNC.RECONVERGENT B0 ;  /* 0x0000000000007941 */ /* 0x000fea0003800200 */
.L_x_6:
[----:B------:R-:W3:Y:S01]  /*0400*/  LDCU.64 UR8, c[0x0][0x888] ;  /* 0x00011100ff0877ac */ /* 0x000ee20008000a00 */
[----:B------:R-:W-:Y:S02]  /*0410*/  UISETP.EQ.U32.AND UP1, UPT, UR6, URZ, UPT ;  /* 0x000000ff0600728c */ /* 0x000fe4000bf22070 */
[----:B------:R-:W-:Y:S02]  /*0420*/  UPLOP3.LUT UP5, UPT, UPT, UPT, UPT, 0x80, 0x8 ;  /* 0x000000000008789c */ /* 0x000fe40003faf070 */
[----:B---3--:R-:W-:-:S04]  /*0430*/  UISETP.NE.U32.AND UP0, UPT, UR8, URZ, UPT ;  /* 0x000000ff0800728c */ /* 0x008fc8000bf05070 */
[----:B------:R-:W-:-:S04]  /*0440*/  UISETP.NE.AND.EX UP0, UPT, UR9, URZ, UPT, UP0 ;  /* 0x000000ff0900728c */ /* 0x000fc8000bf05300 */
[----:B------:R-:W-:-:S04]  /*0450*/  UISETP.EQ.OR.EX UP2, UPT, UR7, URZ, !UP0, UP1 ;  /* 0x000000ff0700728c */ /* 0x000fc8000c742710 */
[----:B------:R-:W-:-:S05]  /*0460*/  UP2UR UR50, UPR, URZ, 0x4 ;  /* 0x00000004ff327883 */ /* 0x000fca0008000000 */
[----:B------:R-:W-:Y:S07]  /*0470*/  BRA.U !UP2, `(.L_x_8) ;  /* 0x000000010a207547 */ /* 0x000fee000b800000 */
[----:B------:R-:W-:Y:S01]  /*0480*/  UISETP.NE.U32.AND UP2, UPT, UR6, URZ, UPT ;  /* 0x000000ff0600728c */ /* 0x000fe2000bf45070 */
[----:B-----5:R-:W-:Y:S01]  /*0490*/  FSETP.NEU.AND P0, PT, R81, RZ, PT ;  /* 0x000000ff5100720b */ /* 0x020fe20003f0d000 */
[----:B------:R-:W-:Y:S02]  /*04a0*/  USEL UR6, URZ, 0xffffffff, UP0 ;  /* 0xffffffffff067887 */ /* 0x000fe40008000000 */
[----:B------:R-:W-:-:S10]  /*04b0*/  UISETP.NE.AND.EX UP2, UPT, UR7, URZ, UPT, UP2 ;  /* 0x000000ff0700728c */ /* 0x000fd4000bf45320 */
[----:B------:R-:W-:Y:S01]  /*04c0*/  VOTEU.ANY UP1, P0 ;  /* 0x0000000000ff7886 */ /* 0x000fe20000020100 */
[----:B------:R-:W-:-:S04]  /*04d0*/  @!UP2 USEL UR6, URZ, 0xffffffff, UP1 ;  /* 0xffffffffff06a887 */ /* 0x000fc80008800000 */
[----:B------:R-:W-:-:S04]  /*04e0*/  ULOP3.LUT UR6, UR6, 0x1, URZ, 0xc0, !UPT ;  /* 0x0000000106067892 */ /* 0x000fc8000f8ec0ff */
[----:B------:R-:W-:-:S11]  /*04f0*/  UISETP.NE.U32.AND UP5, UPT, UR6, 0x1, UPT ;  /* 0x000000010600788c */ /* 0x000fd6000bfa5070 */
.L_x_8:
[----:B------:R-:W3:Y:S01]  /*0500*/  SHFL.IDX PT, R0, R162, RZ, 0x1f ;  /* 0x00001fffa2007589 */ /* 0x000ee200000e0000 */
[----:B------:R-:W-:-:S04]  /*0510*/  UISETP.NE.AND UP1, UPT, UR10, 0x2, UPT ;  /* 0x000000020a00788c */ /* 0x000fc8000bf25270 */
[----:B------:R-:W-:Y:S02]  /*0520*/  UISETP.EQ.AND UP2, UPT, UR5, URZ, !UP1 ;  /* 0x000000ff0500728c */ /* 0x000fe4000cf42270 */
[----:B------:R-:W-:-:S04]  /*0530*/  USEL UR6, URZ, 0x1, UP1 ;  /* 0x00000001ff067887 */ /* 0x000fc80008800000 */
[----:B------:R-:W-:Y:S02]  /*0540*/  PLOP3.LUT P5, PT, P1, PT, UP2, 0x80, 0x8 ;  /* 0x000000000008781c */ /* 0x000fe40000faf028 */
[----:B---3--:R-:W-:-:S13]  /*0550*/  ISETP.NE.AND P0, PT, R0, RZ, PT ;  /* 0x000000ff0000720c */ /* 0x008fda0003f05270 */
[----:B------:R-:W-:Y:S05]  /*0560*/  @P0 BRA `(.L_x_9) ;  /* 0x00000000004c0947 */ /* 0x000fea0003800000 */
[----:B------:R-:W-:Y:S01]  /*0570*/  UMOV UR8, 0x400 ;  /* 0x0000040000087882 */ /* 0x000fe20000000000 */
[----:B------:R-:W-:Y:S01]  /*0580*/  UMOV UR7, 0x1 ;  /* 0x0000000100077882 */ /* 0x000fe20000000000 */
[----:B------:R-:W-:Y:S02]  /*0590*/  ULEA UR8, UR37, UR8, 0x18 ;  /* 0x0000000825087291 */ /* 0x000fe4000f8ec0ff */
[----:B------:R-:W-:-:S04]  /*05a0*/  UIADD3 UR12, UPT, UPT, -UR7, 0x100000, URZ ;  /* 0x00100000070c7890 */ /* 0x000fc8000fffe1ff */
[----:B------:R-:W-:Y:S02]  /*05b0*/  USHF.L.U32 UR13, UR12, 0xb, URZ ;  /* 0x0000000b0c0d7899 */ /* 0x000fe400080006ff */
[----:B------:R-:W-:Y:S01]  /*05c0*/  USHF.L.U32 UR12, UR12, 0x1, URZ ;  /* 0x000000010c0c7899 */ /* 0x000fe200080006ff */
[----:B------:R-:W-:Y:S01]  /*05d0*/  ELECT P0, URZ, PT ;  /* 0x0000000000ff782f */ /* 0x000fe20003800000 */
[----:B------:R-:W3:Y:S10]  /*05e0*/  FENCE.VIEW.ASYNC.S ;  /* 0x00000000000073c6 */ /* 0x000ef40000000000 */
[----:B---3--:R3:W4:Y:S01]  /*05f0*/  SYNCS.EXCH.64 URZ, [UR8], UR12 ;  /* 0x0000000c08ff75b2 */ /* 0x0087220008000100 */
[----:B------:R3:W1:Y:S01]  /*0600*/  SYNCS.EXCH.64 URZ, [UR8+0x28], UR12 ;  /* 0x0000280c08ff75b2 */ /* 0x0006620008000100 */
        /* <DEDUP_REMOVED lines=8> */
[----:B------:R-:W-:Y:S01]  /*0690*/  NOP ;  /* 0x0000000000007918 */ /* 0x000fe20000000000 */
.L_x_9:
[----:B------:R-:W2:Y:S01]  /*06a0*/  SHFL.IDX PT, R0, R162, RZ, 0x1f ;  /* 0x00001fffa2007589 */ /* 0x000ea200000e0000 */
[----:B------:R-:W-:Y:S01]  /*06b0*/  NOP ;  /* 0x0000000000007918 */ /* 0x000fe20000000000 */
[----:B--2---:R-:W-:-:S13]  /*06c0*/  ISETP.NE.AND P0, PT, R0, 0x1, PT ;  /* 0x000000010000780c */ /* 0x004fda0003f05270 */
[----:B------:R-:W-:Y:S05]  /*06d0*/  @P0 BRA `(.L_x_10) ;  /* 0x0000000000540947 */ /* 0x000fea0003800000 */
[----:B------:R-:W-:Y:S01]  /*06e0*/  UMOV UR9, 0x400 ;  /* 0x0000040000097882 */ /* 0x000fe20000000000 */
[----:B---3--:R-:W-:Y:S01]  /*06f0*/  UMOV UR8, 0x20 ;  /* 0x0000002000087882 */ /* 0x008fe20000000000 */
[----:B------:R-:W-:Y:S01]  /*0700*/  UMOV UR7, 0x80 ;  /* 0x0000008000077882 */ /* 0x000fe20000000000 */
[----:B------:R-:W-:Y:S02]  /*0710*/  ULEA UR9, UR37, UR9, 0x18 ;  /* 0x0000000925097291 */ /* 0x000fe4000f8ec0ff */
[----:B------:R-:W-:-:S04]  /*0720*/  UIADD3 UR12, UPT, UPT, -UR8, 0x100000, URZ ;  /* 0x00100000080c7890 */ /* 0x000fc8000fffe1ff */
[----:B------:R-:W-:Y:S02]  /*0730*/  USHF.L.U32 UR13, UR12, 0xb, URZ ;  /* 0x0000000b0c0d7899 */ /* 0x000fe400080006ff */
[----:B------:R-:W-:Y:S02]  /*0740*/  USHF.L.U32 UR12, UR12, 0x1, URZ ;  /* 0x000000010c0c7899 */ /* 0x000fe400080006ff */
[----:B------:R-:W-:-:S04]  /*0750*/  UIADD3 UR14, UPT, UPT, -UR7, 0x100000, URZ ;  /* 0x00100000070e7890 */ /* 0x000fc8000fffe1ff */
[----:B------:R-:W-:Y:S02]  /*0760*/  USHF.L.U32 UR15, UR14, 0xb, URZ ;  /* 0x0000000b0e0f7899 */ /* 0x000fe400080006ff */
[----:B------:R-:W-:Y:S01]  /*0770*/  USHF.L.U32 UR14, UR14, 0x1, URZ ;  /* 0x000000010e0e7899 */ /* 0x000fe200080006ff */
[----:B------:R-:W-:Y:S01]  /*0780*/  ELECT P0, URZ, PT ;  /* 0x0000000000ff782f */ /* 0x000fe20003800000 */
[----:B------:R-:W2:Y:S02]  /*0790*/  FENCE.VIEW.ASYNC.S ;  /* 0x00000000000073c6 */ /* 0x000ea40000000000 */
[----:B--2---:R2:W3:Y:S08]  /*07a0*/  SYNCS.EXCH.64 URZ, [UR9+0x50], UR12 ;  /* 0x0000500c09ff75b2 */ /* 0x0044f00008000100 */
        /* <DEDUP_REMOVED lines=8> */
.L_x_10:
[----:B------:R-:W4:Y:S01]  /*0830*/  SHFL.IDX PT, R0, R162, RZ, 0x1f ;  /* 0x00001fffa2007589 */ /* 0x000f2200000e0000 */
[----:B------:R-:W-:Y:S01]  /*0840*/  NOP ;  /* 0x0000000000007918 */ /* 0x000fe20000000000 */
[----:B----4-:R-:W-:-:S13]  /*0850*/  ISETP.NE.AND P0, PT, R0, 0x3, PT ;  /* 0x000000030000780c */ /* 0x010fda0003f05270 */
[----:B------:R-:W-:Y:S05]  /*0860*/  @P0 BRA `(.L_x_11) ;  /* 0x00000000002c0947 */ /* 0x000fea0003800000 */
[----:B---3--:R-:W-:Y:S01]  /*0870*/  UMOV UR8, 0x400 ;  /* 0x0000040000087882 */ /* 0x008fe20000000000 */
[----:B------:R-:W-:Y:S01]  /*0880*/  UMOV UR7, 0x20 ;  /* 0x0000002000077882 */ /* 0x000fe20000000000 */
[----:B------:R-:W-:Y:S02]  /*0890*/  ULEA UR8, UR37, UR8, 0x18 ;  /* 0x0000000825087291 */ /* 0x000fe4000f8ec0ff */
[----:B--2---:R-:W-:-:S04]  /*08a0*/  UIADD3 UR12, UPT, UPT, -UR7, 0x100000, URZ ;  /* 0x00100000070c7890 */ /* 0x004fc8000fffe1ff */
[----:B------:R-:W-:Y:S02]  /*08b0*/  USHF.L.U32 UR13, UR12, 0xb, URZ ;  /* 0x0000000b0c0d7899 */ /* 0x000fe400080006ff */
[----:B------:R-:W-:Y:S01]  /*08c0*/  USHF.L.U32 UR12, UR12, 0x1, URZ ;  /* 0x000000010c0c7899 */ /* 0x000fe200080006ff */
[----:B------:R-:W-:Y:S01]  /*08d0*/  ELECT P0, URZ, PT ;  /* 0x0000000000ff782f */ /* 0x000fe20003800000 */
[----:B------:R-:W2:Y:S10]  /*08e0*/  FENCE.VIEW.ASYNC.S ;  /* 0x00000000000073c6 */ /* 0x000eb40000000000 */
[----:B--2---:R4:W2:Y:S01]  /*08f0*/  SYNCS.EXCH.64 URZ, [UR8+0x90], UR12 ;  /* 0x0000900c08ff75b2 */ /* 0x0048a20008000100 */
[----:B------:R4:W3:Y:S02]  /*0900*/  SYNCS.EXCH.64 URZ, [UR8+0x98], UR12 ;  /* 0x0000980c08ff75b2 */ /* 0x0008e40008000100 */
[----:B----4-:R-:W-:Y:S01]  /*0910*/  NOP ;  /* 0x0000000000007918 */ /* 0x010fe20000000000 */
.L_x_11:
[----:B------:R-:W4:Y:S01]  /*0920*/  SHFL.IDX PT, R0, R162, RZ, 0x1f ;  /* 0x00001fffa2007589 */ /* 0x000f2200000e0000 */
[----:B------:R-:W-:Y:S01]  /*0930*/  NOP ;  /* 0x0000000000007918 */ /* 0x000fe20000000000 */
[----:B----4-:R-:W-:-:S13]  /*0940*/  ISETP.NE.AND P0, PT, R0, 0x4, PT ;  /* 0x000000040000780c */ /* 0x010fda0003f05270 */
[----:B------:R-:W-:Y:S05]  /*0950*/  @P0 BRA `(.L_x_12) ;  /* 0x0000000000480947 */ /* 0x000fea0003800000 */
[----:B--2---:R-:W-:Y:S01]  /*0960*/  UMOV UR9, 0x1e0 ;  /* 0x000001e000097882 */ /* 0x004fe20000000000 */
[----:B---3--:R-:W-:Y:S01]  /*0970*/  UMOV UR8, 0x400 ;  /* 0x0000040000087882 */ /* 0x008fe20000000000 */
[----:B------:R-:W-:Y:S01]  /*0980*/  USEL UR9, UR9, 0x1a0, UP5 ;  /* 0x000001a009097887 */ /* 0x000fe2000a800000 */
        /* <DEDUP_REMOVED lines=10> */
[----:B--2---:R4:W2:Y:S08]  /*0a30*/  SYNCS.EXCH.64 URZ, [UR8+0xa0], UR12 ;  /* 0x0000a00c08ff75b2 */ /* 0x0048b00008000100 */
[----:B------:R4:W3:Y:S01]  /*0a40*/  SYNCS.EXCH.64 URZ, [UR8+0xb0], UR14 ;  /* 0x0000b00e08ff75b2 */ /* 0x0008e20008000100 */
[----:B------:R4:W1:Y:S01]  /*0a50*/  SYNCS.EXCH.64 URZ, [UR8+0xa8], UR12 ;  /* 0x0000a80c08ff75b2 */ /* 0x0008620008000100 */
[----:B------:R4:W1:Y:S02]  /*0a60*/  SYNCS.EXCH.64 URZ, [UR8+0xb8], UR14 ;  /* 0x0000b80e08ff75b2 */ /* 0x0008640008000100 */
[----:B----4-:R-:W-:Y:S01]  /*0a70*/  NOP ;  /* 0x0000000000007918 */ /* 0x010fe20000000000 */
.L_x_12:
[----:B------:R-:W4:Y:S01]  /*0a80*/  SHFL.IDX PT, R0, R162, RZ, 0x1f ;  /* 0x00001fffa2007589 */ /* 0x000f2200000e0000 */
[----:B------:R-:W-:Y:S01]  /*0a90*/  NOP ;  /* 0x0000000000007918 */ /* 0x000fe20000000000 */
[----:B----4-:R-:W-:-:S13]  /*0aa0*/  ISETP.NE.AND P0, PT, R0, 0x5, PT ;  /* 0x000000050000780c */ /* 0x010fda0003f05270 */
[----:B------:R-:W-:Y:S05]  /*0ab0*/  @P0 BRA `(.L_x_13) ;  /* 0x0000000000440947 */ /* 0x000fea0003800000 */
[----:B--2---:R-:W-:Y:S01]  /*0ac0*/  UMOV UR9, 0x400 ;  /* 0x0000040000097882 */ /* 0x004fe20000000000 */
        /* <DEDUP_REMOVED lines=16> */
.L_x_13:
[----:B------:R-:W4:Y:S01]  /*0bd0*/  SHFL.IDX PT, R0, R162, RZ, 0x1f ;  /* 0x00001fffa2007589 */ /* 0x000f2200000e0000 */
[----:B------:R-:W-:Y:S01]  /*0be0*/  ISETP.NE.OR P1, PT, RZ, UR10, !P1 ;  /* 0x0000000aff007c0c */ /* 0x000fe2000cf25670 */
        /* <DEDUP_REMOVED lines=12> */
[----:B------:R4:W3:Y:S01]  /*0cb0*/  SYNCS.EXCH.64 URZ, [UR8+0xf0], UR12 ;  /* 0x0000f00c08ff75b2 */ /* 0x0008e20008000100 */
[----:B------:R4:W1:Y:S01]  /*0cc0*/  SYNCS.EXCH.64 URZ, [UR8+0xe8], UR12 ;  /* 0x0000e80c08ff75b2 */ /* 0x0008620008000100 */
[----:B------:R4:W1:Y:S02]  /*0cd0*/  SYNCS.EXCH.64 URZ, [UR8+0xf8], UR12 ;  /* 0x0000f80c08ff75b2 */ /* 0x0008640008000100 */
[----:B----4-:R-:W-:Y:S01]  /*0ce0*/  NOP ;  /* 0x0000000000007918 */ /* 0x010fe20000000000 */
.L_x_14:
[----:B------:R-:W-:Y:S01]  /*0cf0*/  VOTEU.ALL UP1, P1 ;  /* 0x0000000000ff7886 */ /* 0x000fe20000820000 */
[----:B---3--:R-:W3:Y:S01]  /*0d00*/  LDCU UR8, c[0x0][0x36c] ;  /* 0x00006d80ff0877ac */ /* 0x008ee20008000800 */
[----:B------:R-:W-:Y:S01]  /*0d10*/  NOP ;  /* 0x0000000000007918 */ /* 0x000fe20000000000 */
[----:B------:R-:W-:Y:S01]  /*0d20*/  LOP3.LUT R10, R170, 0x1f, RZ, 0xc0, !PT ;  /* 0x0000001faa0a7812 */ /* 0x000fe200078ec0ff */
[----:B--2---:R-:W-:Y:S01]  /*0d30*/  UMOV UR12, 0x20 ;  /* 0x00000020000c7882 */ /* 0x004fe20000000000 */
[----:B------:R-:W-:Y:S01]  /*0d40*/  @!UP1 UMOV UR7, 0x400 ;  /* 0x0000040000079882 */ /* 0x000fe20000000000 */
[----:B------:R-:W-:-:S04]  /*0d50*/  @!UP1 UIADD3 UR12, UPT, UPT, -UR12, 0x100000, URZ ;  /* 0x001000000c0c9890 */ /* 0x000fc8000fffe1ff */
[----:B------:R-:W-:Y:S02]  /*0d60*/  @!UP1 USHF.L.U32 UR13, UR12, 0xb, URZ ;  /* 0x0000000b0c0d9899 */ /* 0x000fe400080006ff */
[----:B------:R-:W-:Y:S02]  /*0d70*/  @!UP1 USHF.L.U32 UR12, UR12, 0x1, URZ ;  /* 0x000000010c0c9899 */ /* 0x000fe400080006ff */
[----:B------:R-:W-:Y:S01]  /*0d80*/  @!UP1 ULEA UR7, UR37, UR7, 0x18 ;  /* 0x0000000725079291 */ /* 0x000fe2000f8ec0ff */
[----:B------:R-:W-:Y:S01]  /*0d90*/  VOTEU.ALL UP1, P1 ;  /* 0x0000000000ff7886 */ /* 0x000fe20000820000 */
[----:B------:R-:W-:Y:S01]  /*0da0*/  UISETP.NE.AND UP4, UPT, UR10, URZ, UPT ;  /* 0x000000ff0a00728c */ /* 0x000fe2000bf85270 */
[----:B------:R-:W2:Y:S09]  /*0db0*/  FENCE.VIEW.ASYNC.S ;  /* 0x00000000000073c6 */ /* 0x000eb20000000000 */
[----:B--2---:R2:W4:Y:S01]  /*0dc0*/  @!UP1 SYNCS.EXCH.64 URZ, [UR7+0x100], UR12 ;  /* 0x0001000c07ff95b2 */ /* 0x0045220008000100 */
[----:B---3--:R-:W-:-:S09]  /*0dd0*/  UISETP.EQ.U32.AND UP1, UPT, UR8, 0x1, UPT ;  /* 0x000000010800788c */ /* 0x008fd2000bf22070 */
[----:B------:R-:W-:Y:S05]  /*0de0*/  BRA.U !UP1, `(.L_x_15) ;  /* 0x0000000109087547 */ /* 0x000fea000b800000 */
[----:B-1--4-:R-:W-:Y:S01]  /*0df0*/  UCGABAR_ARV ;  /* 0x00000000000079c7 */ /* 0x012fe20008000000 */
[----:B------:R-:W-:Y:S05]  /*0e00*/  BRA `(.L_x_16) ;  /* 0x0000000000047947 */ /* 0x000fea0003800000 */
.L_x_15:
[----:B-1--4-:R-:W-:Y:S01]  /*0e10*/  NOP ;  /* 0x0000000000007918 */ /* 0x012fe20000000000 */
.L_x_16:
[----:B------:R-:W1:Y:S01]  /*0e20*/  S2R R11, SR_CTAID.X ;  /* 0x00000000000b7919 */ /* 0x000e620000002500 */
[----:B------:R-:W-:-:S05]  /*0e30*/  CS2R.32 R156, SR_CgaSize ;  /* 0x00000000009c7805 */ /* 0x000fca0000008a00 */
[----:B------:R-:W-:-:S05]  /*0e40*/  IMAD R156, R156, -0xa0, RZ ;  /* 0xffffff609c9c7824 */ /* 0x000fca00078e02ff */
[----:B------:R-:W-:-:S14]  /*0e50*/  R2UR UR8, R156 ;  /* 0x000000009c0872ca */ /* 0x000fdc00000e0000 */
[----:B------:R-:W3:Y:S01]  /*0e60*/  LDCU UR8, c[0x0][UR8+0x2b0] ;  /* 0x00005600080877ac */ /* 0x000ee20008000800 */
[----:B------:R-:W-:-:S05]  /*0e70*/  CS2R.32 R0, SR_CgaSize ;  /* 0x0000000000007805 */ /* 0x000fca0000008a00 */
[----:B------:R-:W-:-:S06]  /*0e80*/  IMAD R0, R0, -0xa0, RZ ;  /* 0xffffff6000007824 */ /* 0x000fcc00078e02ff */
[----:B------:R-:W4:Y:S01]  /*0e90*/  LDC R0, c[0x0][R0+0x2a0] ;  /* 0x0000a80000007b82 */ /* 0x000f220000000800 */
[----:B------:R-:W-:Y:S01]  /*0ea0*/  PRMT R8, RZ, 0x7610, R8 ;  /* 0x00007610ff087816 */ /* 0x000fe20000000008 */
[----:B------:R-:W3:Y:S01]  /*0eb0*/  S2R R20, SR_CTAID.Y ;  /* 0x0000000000147919 */ /* 0x000ee20000002600 */
[----:B------:R-:W-:-:S05]  /*0ec0*/  CS2R.32 R156, SR_CgaSize ;  /* 0x00000000009c7805 */ /* 0x000fca0000008a00 */
[----:B------:R-:W-:-:S05]  /*0ed0*/  IMAD R156, R156, -0xa0, RZ ;  /* 0xffffff609c9c7824 */ /* 0x000fca00078e02ff */
[----:B--2---:R-:W-:-:S14]  /*0ee0*/  R2UR UR7, R156 ;  /* 0x000000009c0772ca */ /* 0x004fdc00000e0000 */
[----:B------:R-:W2:Y:S01]  /*0ef0*/  LDCU UR7, c[0x0][UR7+0x2b4] ;  /* 0x00005680070777ac */ /* 0x000ea20008000800 */
[----:B------:R-:W-:Y:S01]  /*0f00*/  UISETP.NE.AND UP2, UPT, UR10, 0x2, UPT ;  /* 0x000000020a00788c */ /* 0x000fe2000bf45270 */
[----:B------:R-:W3:Y:S01]  /*0f10*/  LDC R9, c[0x0][0xb24] ;  /* 0x0002c900ff097b82 */ /* 0x000ee20000000800 */
[----:B------:R-:W-:-:S05]  /*0f20*/  CS2R.32 R154, SR_CgaSize ;  /* 0x00000000009a7805 */ /* 0x000fca0000008a00 */
[----:B------:R-:W-:-:S06]  /*0f30*/  IMAD R154, R154, -0xa0, RZ ;  /* 0xffffff609a9a7824 */ /* 0x000fcc00078e02ff */
[----:B------:R-:W4:Y:S08]  /*0f40*/  LDC R154, c[0x0][R154+0x2a4] ;  /* 0x0000a9009a9a7b82 */ /* 0x000f300000000800 */
[----:B------:R-:W4:Y:S01]  /*0f50*/  LDC R72, c[0x0][0xb24] ;  /* 0x0002c900ff487b82 */ /* 0x000f220000000800 */
[----:B-1----:R-:W-:Y:S01]  /*0f60*/  I2FP.F32.U32 R4, R11 ;  /* 0x0000000b00047245 */ /* 0x002fe20000201000 */
[----:B------:R-:W-:-:S06]  /*0f70*/  IMAD.MOV.U32 R21, RZ, RZ, R11 ;  /* 0x000000ffff157224 */ /* 0x000fcc00078e000b */
[----:B------:R-:W1:Y:S01]  /*0f80*/  S2UR UR36, SR_CTAID.Z ;  /* 0x00000000002479c3 */ /* 0x000e620000002700 */
[----:B---3--:R-:W-:Y:S02]  /*0f90*/  ISETP.GE.AND P0, PT, R9, 0x1, PT ;  /* 0x000000010900780c */ /* 0x008fe40003f06270 */
[----:B------:R-:W-:Y:S01]  /*0fa0*/  I2FP.F32.U32 R2, R20 ;  /* 0x0000001400027245 */ /* 0x000fe20000201000 */
[----:B------:R-:W-:-:S04]  /*0fb0*/  FMUL R4, R4, UR8 ;  /* 0x0000000804047c20 */ /* 0x000fc80008400000 */
[----:B--2---:R-:W-:Y:S01]  /*0fc0*/  FMUL R2, R2, UR7 ;  /* 0x0000000702027c20 */ /* 0x004fe20008400000 */
[----:B------:R-:W2:Y:S01]  /*0fd0*/  F2I.U32.TRUNC.NTZ R156, R4 ;  /* 0x00000004009c7305 */ /* 0x000ea2000020f000 */
[----:B------:R-:W3:Y:S07]  /*0fe0*/  LDCU UR7, c[0x0][0xb30] ;  /* 0x00016600ff0777ac */ /* 0x000eee0008000800 */
[----:B------:R-:W1:Y:S01]  /*0ff0*/  F2I.U32.TRUNC.NTZ R3, R2 ;  /* 0x0000000200037305 */ /* 0x000e62000020f000 */
[----:B--2---:R-:W-:-:S04]  /*1000*/  IMAD.MOV R156, RZ, RZ, -R156 ;  /* 0x000000ffff9c7224 */ /* 0x004fc800078e0a9c */
[----:B----4-:R-:W-:Y:S01]  /*1010*/  IMAD R156, R0, R156, R11 ;  /* 0x0000009c009c7224 */ /* 0x010fe200078e020b */
[----:B------:R-:W-:Y:S01]  /*1020*/  PRMT R0, RZ, 0x7610, R0 ;  /* 0x00007610ff007816 */ /* 0x000fe20000000000 */
[----:B---3--:R-:W-:Y:S01]  /*1030*/  UISETP.NE.AND UP3, UPT, UR7, 0x1, UPT ;  /* 0x000000010700788c */ /* 0x008fe2000bf65270 */
[----:B-1----:R-:W-:-:S05]  /*1040*/  IADD3 R3, PT, PT, -R3, RZ, RZ ;  /* 0x000000ff03037210 */ /* 0x002fca0007ffe1ff */
[----:B------:R-:W-:Y:S01]  /*1050*/  IMAD R154, R154, R3, R20 ;  /* 0x000000039a9a7224 */ /* 0x000fe200078e0214 */
[----:B------:R-:W-:Y:S06]  /*1060*/  BRA.U UP4, `(.L_x_17) ;  /* 0x0000000104247547 */ /* 0x000fec000b800000 */
[----:B------:R-:W-:Y:S01]  /*1070*/  ISETP.NE.AND P1, PT, R154, RZ, PT ;  /* 0x000000ff9a00720c */ /* 0x000fe20003f25270 */
[----:B------:R-:W-:Y:S01]  /*1080*/  IMAD.MOV.U32 R0, RZ, RZ, 0x3 ;  /* 0x00000003ff007424 */ /* 0x000fe200078e00ff */
[C---:B------:R-:W-:Y:S02]  /*1090*/  LOP3.LUT R3, R156.reuse, 0xfffffffe, RZ, 0xc0, !PT ;  /* 0xfffffffe9c037812 */ /* 0x040fe400078ec0ff */
[----:B------:R-:W-:Y:S02]  /*10a0*/  ISETP.LT.U32.OR P1, PT, R156, 0x2, !P1 ;  /* 0x000000029c00780c */ /* 0x000fe40004f21470 */
[----:B------:R-:W-:Y:S02]  /*10b0*/  SHF.L.U32 R0, R0, R3, RZ ;  /* 0x0000000300007219 */ /* 0x000fe400000006ff */
[----:B------:R-:W-:Y:S02]  /*10c0*/  SEL R5, RZ, 0x1, !P1 ;  /* 0x00000001ff057807 */ /* 0x000fe40004800000 */
[----:B------:R-:W-:-:S05]  /*10d0*/  SEL R2, RZ, 0x2, !P1 ;  /* 0x00000002ff027807 */ /* 0x000fca0004800000 */
[----:B------:R-:W-:-:S05]  /*10e0*/  IMAD.IADD R2, R5, 0x1, R2 ;  /* 0x0000000105027824 */ /* 0x000fca00078e0202 */
[----:B------:R-:W-:Y:S02]  /*10f0*/  PRMT R8, R2, 0x7610, R8 ;  /* 0x0000761002087816 */ /* 0x000fe40000000008 */
.L_x_17:
[----:B------:R-:W-:Y:S05]  /*1100*/  @!P0 BRA `(.L_x_18) ;  /* 0x0000000000b88947 */ /* 0x000fea0003800000 */
[----:B------:R-:W1:Y:S01]  /*1110*/  LDC.64 R4, c[0x0][0xb18] ;  /* 0x0002c600ff047b82 */ /* 0x000e620000000a00 */
[----:B------:R-:W-:-:S07]  /*1120*/  ISETP.NE.AND P0, PT, R9, 0x1, PT ;  /* 0x000000010900780c */ /* 0x000fce0003f05270 */
[----:B------:R-:W2:Y:S08]  /*1130*/  LDC R14, c[0x0][0xb0c] ;  /* 0x0002c300ff0e7b82 */ /* 0x000eb00000000800 */
[----:B------:R-:W3:Y:S08]  /*1140*/  LDC R13, c[0x0][0x370] ;  /* 0x0000dc00ff0d7b82 */ /* 0x000ef00000000800 */
[----:B------:R-:W4:Y:S01]  /*1150*/  LDC R16, c[0x0][0x374] ;  /* 0x0000dd00ff107b82 */ /* 0x000f220000000800 */
[----:B-1----:R-:W-:-:S07]  /*1160*/  ISETP.NE.AND P1, PT, R4, 0x1, PT ;  /* 0x000000010400780c */ /* 0x002fce0003f25270 */
[----:B------:R-:W3:Y:S01]  /*1170*/  LDC.64 R6, c[0x0][0xb10] ;  /* 0x0002c400ff067b82 */ /* 0x000ee20000000a00 */
[----:B--2---:R-:W-:-:S07]  /*1180*/  ISETP.NE.AND P2, PT, R14, 0x1, PT ;  /* 0x000000010e00780c */ /* 0x004fce0003f45270 */
[----:B------:R-:W1:Y:S08]  /*1190*/  LDC R12, c[0x0][0xb20] ;  /* 0x0002c800ff0c7b82 */ /* 0x000e700000000800 */
[----:B------:R-:W2:Y:S01]  /*11a0*/  LDC.64 R2, c[0x0][0xb28] ;  /* 0x0002ca00ff027b82 */ /* 0x000ea20000000a00 */
[----:B----4-:R-:W-:-:S04]  /*11b0*/  IMAD.HI.U32 R15, R16, R5, RZ ;  /* 0x00000005100f7227 */ /* 0x010fc800078e00ff */
[----:B------:R-:W-:-:S04]  /*11c0*/  IMAD.HI.U32 R5, R20, R5, RZ ;  /* 0x0000000514057227 */ /* 0x000fc800078e00ff */
[----:B---3--:R-:W-:-:S04]  /*11d0*/  IMAD.HI.U32 R18, R13, R6, RZ ;  /* 0x000000060d127227 */ /* 0x008fc800078e00ff */
[C---:B------:R-:W-:Y:S01]  /*11e0*/  IMAD.HI.U32 R22, R11.reuse, R6, RZ ;  /* 0x000000060b167227 */ /* 0x040fe200078e00ff */
[-C--:B------:R-:W-:Y:S02]  /*11f0*/  @P2 SHF.R.U32.HI R13, RZ, R7.reuse, R18 ;  /* 0x00000007ff0d2219 */ /* 0x080fe40000011612 */
[-C--:B-1----:R-:W-:Y:S02]  /*1200*/  @P1 SHF.R.U32.HI R16, RZ, R12.reuse, R15 ;  /* 0x0000000cff101219 */ /* 0x082fe4000001160f */
[----:B------:R-:W-:Y:S02]  /*1210*/  SHF.R.U32.HI R5, RZ, R12, R5 ;  /* 0x0000000cff057219 */ /* 0x000fe40000011605 */
[----:B------:R-:W-:Y:S02]  /*1220*/  SHF.R.U32.HI R22, RZ, R7, R22 ;  /* 0x00000007ff167219 */ /* 0x000fe40000011616 */
[----:B------:R-:W-:Y:S01]  /*1230*/  SEL R5, R20, R5, !P1 ;  /* 0x0000000514057207 */ /* 0x000fe20004800000 */
[----:B--2---:R-:W-:Y:S01]  /*1240*/  IMAD.HI.U32 R18, R16, R2, RZ ;  /* 0x0000000210127227 */ /* 0x004fe200078e00ff */
[----:B------:R-:W-:-:S02]  /*1250*/  SEL R21, R11, R22, !P2 ;  /* 0x000000160b157207 */ /* 0x000fc40005000000 */
[----:B------:R-:W-:Y:S01]  /*1260*/  IADD3 R7, PT, PT, -R5, RZ, RZ ;  /* 0x000000ff05077210 */ /* 0x000fe20007ffe1ff */
[----:B------:R-:W-:Y:S01]  /*1270*/  IMAD.HI.U32 R6, R13, R2, RZ ;  /* 0x000000020d067227 */ /* 0x000fe200078e00ff */
[----:B------:R-:W-:-:S03]  /*1280*/  @P0 SHF.R.U32.HI R16, RZ, R3, R18 ;  /* 0x00000003ff100219 */ /* 0x000fc60000011612 */
[----:B------:R-:W-:Y:S01]  /*1290*/  IMAD R7, R4, R7, R20 ;  /* 0x0000000704077224 */ /* 0x000fe200078e0214 */
[----:B------:R-:W-:Y:S01]  /*12a0*/  @P0 SHF.R.U32.HI R13, RZ, R3, R6 ;  /* 0x00000003ff0d0219 */ /* 0x000fe20000011606 */
[----:B------:R-:W-:-:S04]  /*12b0*/  IMAD R16, R16, R9, RZ ;  /* 0x0000000910107224 */ /* 0x000fc800078e02ff */
[----:B------:R-:W-:Y:S01]  /*12c0*/  IMAD R6, R13, R9, RZ ;  /* 0x000000090d067224 */ /* 0x000fe200078e02ff */
[----:B------:R-:W-:-:S04]  /*12d0*/  ISETP.GE.AND P1, PT, R5, R16, PT ;  /* 0x000000100500720c */ /* 0x000fc80003f26270 */
[----:B------:R-:W-:Y:S01]  /*12e0*/  ISETP.GE.OR P1, PT, R21, R6, P1 ;  /* 0x000000061500720c */ /* 0x000fe20000f26670 */
[----:B------:R-:W-:-:S05]  /*12f0*/  IMAD.HI.U32 R6, R5, R2, RZ ;  /* 0x0000000205067227 */ /* 0x000fca00078e00ff */
[----:B------:R-:W-:-:S04]  /*1300*/  SHF.R.U32.HI R6, RZ, R3, R6 ;  /* 0x00000003ff067219 */ /* 0x000fc80000011606 */
[----:B------:R-:W-:-:S03]  /*1310*/  SEL R6, R5, R6, !P0 ;  /* 0x0000000605067207 */ /* 0x000fc60004000000 */
[----:B------:R-:W-:Y:S01]  /*1320*/  @!P1 IMAD.HI.U32 R12, R21, R2, RZ ;  /* 0x00000002150c9227 */ /* 0x000fe200078e00ff */
[----:B------:R-:W-:-:S04]  /*1330*/  IADD3 R2, PT, PT, -R6, RZ, RZ ;  /* 0x000000ff06027210 */ /* 0x000fc80007ffe1ff */
[----:B------:R-:W-:Y:S01]  /*1340*/  @!P1 SHF.R.U32.HI R12, RZ, R3, R12 ;  /* 0x00000003ff0c9219 */ /* 0x000fe2000001160c */
[----:B------:R-:W-:-:S03]  /*1350*/  IMAD R2, R9, R2, R5 ;  /* 0x0000000209027224 */ /* 0x000fc600078e0205 */
[----:B------:R-:W-:-:S05]  /*1360*/  @!P1 SEL R3, R21, R12, !P0 ;  /* 0x0000000c15039207 */ /* 0x000fca0004000000 */
[--C-:B------:R-:W-:Y:S02]  /*1370*/  @!P1 IMAD.IADD R6, R6, 0x1, -R3.reuse ;  /* 0x0000000106069824 */ /* 0x100fe400078e0a03 */
[----:B------:R-:W-:Y:S01]  /*1380*/  @!P1 IMAD R3, R2, R13, R3 ;  /* 0x0000000d02039224 */ /* 0x000fe200078e0203 */
[----:B------:R-:W-:Y:S01]  /*1390*/  IADD3 R2, PT, PT, -R21, RZ, RZ ;  /* 0x000000ff15027210 */ /* 0x000fe20007ffe1ff */
[----:B------:R-:W-:Y:S02]  /*13a0*/  @!P1 IMAD R5, R6, R9, R21 ;  /* 0x0000000906059224 */ /* 0x000fe400078e0215 */
[----:B------:R-:W-:Y:S02]  /*13b0*/  @!P1 IMAD.MOV.U32 R21, RZ, RZ, R3 ;  /* 0x000000ffff159224 */ /* 0x000fe400078e0003 */
[----:B------:R-:W-:Y:S02]  /*13c0*/  IMAD R2, R14, R2, R11 ;  /* 0x000000020e027224 */ /* 0x000fe400078e020b */
[----:B------:R-:W-:-:S02]  /*13d0*/  IMAD R20, R5, R4, R7 ;  /* 0x0000000405147224 */ /* 0x000fc400078e0207 */
[----:B------:R-:W-:Y:S02]  /*13e0*/  IMAD R21, R21, R14, R2 ;  /* 0x0000000e15157224 */ /* 0x000fe400078e0202 */
.L_x_18:
[----:B------:R-:W-:Y:S05]  /*13f0*/  BRA.U UP3, `(.L_x_19) ;  /* 0x0000000103407547 */ /* 0x000fea000b800000 */
[----:B------:R-:W1:Y:S08]  /*1400*/  LDC.64 R4, c[0x0][0xb10] ;  /* 0x0002c400ff047b82 */ /* 0x000e700000000a00 */
[----:B------:R-:W2:Y:S08]  /*1410*/  LDC.64 R2, c[0x0][0xb18] ;  /* 0x0002c600ff027b82 */ /* 0x000eb00000000a00 */
[----:B------:R-:W3:Y:S08]  /*1420*/  LDC R6, c[0x0][0xb20] ;  /* 0x0002c800ff067b82 */ /* 0x000ef00000000800 */
[----:B------:R-:W4:Y:S01]  /*1430*/  LDC R12, c[0x0][0xb0c] ;  /* 0x0002c300ff0c7b82 */ /* 0x000f220000000800 */
[----:B-1----:R-:W-:-:S05]  /*1440*/  IMAD.HI.U32 R4, R21, R4, RZ ;  /* 0x0000000415047227 */ /* 0x002fca00078e00ff */
[----:B------:R-:W-:Y:S01]  /*1450*/  SHF.R.U32.HI R4, RZ, R5, R4 ;  /* 0x00000005ff047219 */ /* 0x000fe20000011604 */
[----:B--2---:R-:W-:Y:S01]  /*1460*/  IMAD.HI.U32 R3, R20, R3, RZ ;  /* 0x0000000314037227 */ /* 0x004fe200078e00ff */
[----:B------:R-:W-:-:S04]  /*1470*/  ISETP.NE.AND P0, PT, R2, 0x1, PT ;  /* 0x000000010200780c */ /* 0x000fc80003f05270 */
[----:B---3--:R-:W-:-:S04]  /*1480*/  SHF.R.U32.HI R3, RZ, R6, R3 ;  /* 0x00000006ff037219 */ /* 0x008fc80000011603 */
[----:B------:R-:W-:Y:S02]  /*1490*/  SEL R3, R20, R3, !P0 ;  /* 0x0000000314037207 */ /* 0x000fe40004000000 */
[----:B----4-:R-:W-:-:S04]  /*14a0*/  ISETP.NE.AND P1, PT, R12, 0x1, PT ;  /* 0x000000010c00780c */ /* 0x010fc80003f25270 */
[----:B------:R-:W-:-:S05]  /*14b0*/  SEL R6, R21, R4, !P1 ;  /* 0x0000000415067207 */ /* 0x000fca0004800000 */
[----:B------:R-:W-:Y:S02]  /*14c0*/  IMAD.IADD R4, R3, 0x1, -R6 ;  /* 0x0000000103047824 */ /* 0x000fe400078e0a06 */
[----:B------:R-:W-:Y:S02]  /*14d0*/  IMAD.IADD R3, R6, 0x1, -R3 ;  /* 0x0000000106037824 */ /* 0x000fe400078e0a03 */
[----:B------:R-:W-:Y:S02]  /*14e0*/  IMAD R21, R4, R12, R21 ;  /* 0x0000000c04157224 */ /* 0x000fe400078e0215 */
[----:B------:R-:W-:Y:S02]  /*14f0*/  IMAD R20, R3, R2, R20 ;  /* 0x0000000203147224 */ /* 0x000fe400078e0214 */
.L_x_19:
[----:B------:R-:W-:Y:S05]  /*1500*/  BRA.U !UP1, `(.L_x_20) ;  /* 0x00000001090c7547 */ /* 0x000fea000b800000 */
[----:B------:R-:W-:Y:S01]  /*1510*/  UCGABAR_WAIT ;  /* 0x0000000000007dc7 */ /* 0x000fe20008000000 */
[----:B------:R-:W-:Y:S01]  /*1520*/  CCTL.IVALL ;  /* 0x00000000ff00798f */ /* 0x000fe20002000000 */
[----:B------:R-:W-:Y:S05]  /*1530*/  BRA `(.L_x_21) ;  /* 0x0000000000047947 */ /* 0x000fea0003800000 */
.L_x_20:
[----:B------:R-:W-:Y:S06]  /*1540*/  BAR.SYNC.DEFER_BLOCKING 0x0 ;  /* 0x0000000000007b1d */ /* 0x000fec0000010000 */
.L_x_21:
[----:B------:R-:W-:Y:S05]  /*1550*/  BRA.U UP2, `(.L_x_22) ;  /* 0x0000001102cc7547 */ /* 0x000fea000b800000 */
[----:B------:R-:W1:Y:S01]  /*1560*/  LDCU UR4, c[0x0][0x38c] ;  /* 0x00007180ff0477ac */ /* 0x000e620008000800 */
[----:B------:R-:W2:Y:S01]  /*1570*/  LDC R9, c[0x0][0x370] ;  /* 0x0000dc00ff097b82 */ /* 0x000ea20000000800 */
[----:B------:R-:W-:Y:S01]  /*1580*/  IMAD.SHL.U32 R16, R11, 0x80, RZ ;  /* 0x000000800b107824 */ /* 0x000fe200078e00ff */
[----:B------:R-:W-:Y:S01]  /*1590*/  PLOP3.LUT P1, PT, PT, PT, UP5, 0x80, 0x8 ;  /* 0x000000000008781c */ /* 0x000fe20003f2f058 */
[----:B------:R-:W-:Y:S01]  /*15a0*/  HFMA2 R12, -RZ, RZ, 0, 0 ;  /* 0x00000000ff0c7431 */ /* 0x000fe200000001ff */
[----:B------:R-:W-:Y:S01]  /*15b0*/  UISETP.NE.AND UP1, UPT, UR10, URZ, UPT ;  /* 0x000000ff0a00728c */ /* 0x000fe2000bf25270 */
[----:B------:R-:W-:Y:S01]  /*15c0*/  ISETP.NE.AND P4, PT, R10, RZ, P5 ;  /* 0x000000ff0a00720c */ /* 0x000fe20002f85270 */
[----:B------:R-:W-:Y:S01]  /*15d0*/  IMAD.MOV.U32 R15, RZ, RZ, 0x1 ;  /* 0x00000001ff0f7424 */ /* 0x000fe200078e00ff */
[----:B------:R-:W-:Y:S01]  /*15e0*/  PLOP3.LUT P1, PT, P1, PT, PT, 0x8, 0x80 ;  /* 0x000000000080781c */ /* 0x000fe20000f2e170 */
[----:B------:R-:W3:Y:S01]  /*15f0*/  LDC R0, c[0x0][0x374] ;  /* 0x0000dd00ff007b82 */ /* 0x000ee20000000800 */
[----:B------:R-:W-:Y:S01]  /*1600*/  IMAD.MOV.U32 R14, RZ, RZ, RZ ;  /* 0x000000ffff0e7224 */ /* 0x000fe200078e00ff */
[----:B------:R-:W-:Y:S01]  /*1610*/  MOV R8, 0x1 ;  /* 0x0000000100087802 */ /* 0x000fe20000000f00 */
[----:B------:R-:W-:Y:S01]  /*1620*/  IMAD.MOV.U32 R10, RZ, RZ, RZ ;  /* 0x000000ffff0a7224 */ /* 0x000fe200078e00ff */
[----:B------:R-:W-:Y:S01]  /*1630*/  LOP3.LUT R16, R16, 0x80, RZ, 0xc0, !PT ;  /* 0x0000008010107812 */ /* 0x000fe200078ec0ff */
[----:B------:R-:W4:Y:S01]  /*1640*/  LDCU.64 UR14, c[0x0][0x348] ;  /* 0x00006900ff0e77ac */ /* 0x000f220008000a00 */
[----:B-1----:R-:W-:-:S02]  /*1650*/  UIADD3 UR5, UPT, UPT, UR4, 0x3f, URZ ;  /* 0x0000003f04057890 */ /* 0x002fc4000fffe0ff */
[----:B------:R-:W-:Y:S02]  /*1660*/  USEL UR22, UR6, 0x2, UP1 ;  /* 0x0000000206167887 */ /* 0x000fe40008800000 */
[----:B------:R-:W-:Y:S01]  /*1670*/  USHF.R.S32.HI UR7, URZ, 0x1f, UR5 ;  /* 0x0000001fff077899 */ /* 0x000fe20008011405 */
[----:B------:R-:W-:-:S03]  /*1680*/  UMOV UR23, URZ ;  /* 0x000000ff00177c82 */ /* 0x000fc60008000000 */
[----:B------:R-:W-:Y:S02]  /*1690*/  ULEA.HI UR7, UR7, UR5, URZ, 0x6 ;  /* 0x0000000507077291 */ /* 0x000fe4000f8f30ff */
[----:B------:R-:W-:Y:S02]  /*16a0*/  UIADD3 UR5, UPT, UPT, UR4, -0x1, URZ ;  /* 0xffffffff04057890 */ /* 0x000fe4000fffe0ff */
[----:B------:R-:W-:Y:S02]  /*16b0*/  USHF.R.S32.HI UR7, URZ, 0x6, UR7 ;  /* 0x00000006ff077899 */ /* 0x000fe40008011407 */
[----:B------:R-:W-:Y:S02]  /*16c0*/  UISETP.GE.U32.AND UP2, UPT, UR5, -0x7f, UPT ;  /* 0xffffff810500788c */ /* 0x000fe4000bf46070 */
[----:B------:R-:W-:Y:S02]  /*16d0*/  UISETP.LT.U32.AND UP0, UPT, UR7, 0x5, UPT ;  /* 0x000000050700788c */ /* 0x000fe4000bf01070 */
[----:B------:R-:W-:-:S02]  /*16e0*/  UIADD3 UR4, UPT, UPT, UR4, 0x7e, URZ ;  /* 0x0000007e04047890 */ /* 0x000fc4000fffe0ff */
[----:B------:R-:W-:-:S04]  /*16f0*/  USEL UR5, UR7, 0x5, UP0 ;  /* 0x0000000507057887 */ /* 0x000fc80008000000 */
[----:B------:R-:W-:Y:S02]  /*1700*/  UIADD3 UR21, UPT, UPT, UR5, -0x1, URZ ;  /* 0xffffffff05157890 */ /* 0x000fe4000fffe0ff */
[----:B------:R-:W-:Y:S02]  /*1710*/  @UP2 UIADD3 UR21, UPT, UPT, UR5, URZ, URZ ;  /* 0x000000ff05152290 */ /* 0x000fe4000fffe0ff */
[----:B------:R-:W-:Y:S02]  /*1720*/  UIADD3 UR24, UPT, UPT, UR7, -UR5, URZ ;  /* 0x8000000507187290 */ /* 0x000fe4000fffe0ff */
[----:B------:R-:W-:Y:S02]  /*1730*/  UIADD3 UR13, UPT, UPT, UR21, 0x1, URZ ;  /* 0x00000001150d7890 */ /* 0x000fe4000fffe0ff */
[----:B--2-4-:R-:W-:-:S12]  /*1740*/  UIADD3 UR21, UPT, UPT, -UR21, URZ, URZ ;  /* 0x000000ff15157290 */ /* 0x014fd8000fffe1ff */
.L_x_42:
[----:B------:R-:W-:Y:S01]  /*1750*/  UISETP.NE.AND UP0, UPT, UR37, URZ, UPT ;  /* 0x000000ff2500728c */ /* 0x000fe2000bf05270 */
[----:B------:R-:W1:Y:S08]  /*1760*/  S2UR UR37, SR_CgaCtaId ;  /* 0x00000000002579c3 */ /* 0x000e700000008800 */
[----:B------:R-:W-:Y:S05]  /*1770*/  BRA.U UP0, `(.L_x_23) ;  /* 0x0000000100347547 */ /* 0x000fea000b800000 */
[----:B------:R-:W2:Y:S01]  /*1780*/  S2R R2, SR_CgaCtaId ;  /* 0x0000000000027919 */ /* 0x000ea20000008800 */
[----:B------:R-:W-:-:S04]  /*1790*/  MOV R3, 0x400 ;  /* 0x0000040000037802 */ /* 0x000fc80000000f00 */
[----:B--2---:R-:W-:Y:S02]  /*17a0*/  LEA R3, R2, R3, 0x18 ;  /* 0x0000000302037211 */ /* 0x004fe400078ec0ff */
[----:B------:R-:W-:-:S03]  /*17b0*/  SHF.L.U32 R2, R8, 0x1f, RZ ;  /* 0x0000001f08027819 */ /* 0x000fc600000006ff */
[----:B------:R-:W-:-:S04]  /*17c0*/  IMAD R3, R10, 0x8, R3 ;  /* 0x000000080a037824 */ /* 0x000fc800078e0203 */
[----:B------:R-:W2:Y:S02]  /*17d0*/  SYNCS.PHASECHK.TRANS64.TRYWAIT P0, [R3+URZ+0xf0], R2 ;  /* 0x0000f002030075a7 */ /* 0x000ea400080011ff */
[----:B--2---:R-:W-:Y:S05]  /*17e0*/  @!P0 BRA `(.L_x_24) ;  /* 0x0000009c00408947 */ /* 0x004fea0003800000 */
.L_x_148:
[----:B------:R-:W-:Y:S01]  /*17f0*/  VIADD R10, R10, 0x1 ;  /* 0x000000010a0a7836 */ /* 0x000fe20000000000 */
[----:B------:R2:W-:Y:S04]  /*1800*/  SYNCS.ARRIVE.TRANS64.A1T0 RZ, [R3+URZ+0xe0], RZ ;  /* 0x0000e0ff03ff79a7 */ /* 0x0005e800081000ff */
[----:B------:R-:W-:-:S04]  /*1810*/  ISETP.NE.AND P0, PT, R10, 0x2, PT ;  /* 0x000000020a00780c */ /* 0x000fc80003f05270 */
[----:B------:R-:W-:Y:S02]  /*1820*/  SEL R10, R10, RZ, P0 ;  /* 0x000000ff0a0a7207 */ /* 0x000fe40000000000 */
[----:B--2---:R-:W-:-:S04]  /*1830*/  SEL R3, RZ, 0x1, P0 ;  /* 0x00000001ff037807 */ /* 0x004fc80000000000 */
[----:B------:R-:W-:-:S07]  /*1840*/  LOP3.LUT R8, R8, R3, RZ, 0x3c, !PT ;  /* 0x0000000308087212 */ /* 0x000fce00078e3cff */
.L_x_23:
[----:B------:R-:W-:Y:S01]  /*1850*/  UMOV UR6, 0x400 ;  /* 0x0000040000067882 */ /* 0x000fe20000000000 */
[----:B------:R-:W-:Y:S01]  /*1860*/  LEA.HI R3, R21, R21, RZ, 0x1 ;  /* 0x0000001515037211 */ /* 0x000fe200078f08ff */
[----:B-1----:R-:W-:Y:S01]  /*1870*/  ULEA UR6, UR37, UR6, 0x18 ;  /* 0x0000000625067291 */ /* 0x002fe2000f8ec0ff */
[----:B------:R-:W-:Y:S01]  /*1880*/  SHF.L.U32 R2, R15, 0x1f, RZ ;  /* 0x0000001f0f027819 */ /* 0x000fe200000006ff */
[----:B------:R-:W-:Y:S01]  /*1890*/  UISETP.GE.U32.AND UP0, UPT, UR4, 0x7f, UPT ;  /* 0x0000007f0400788c */ /* 0x000fe2000bf06070 */
[C---:B------:R-:W-:Y:S01]  /*18a0*/  R2UR UR9, R16.reuse ;  /* 0x00000000100972ca */ /* 0x040fe200000e0000 */
[----:B------:R-:W-:Y:S01]  /*18b0*/  ULEA UR8, UR23, UR6, 0x3 ;  /* 0x0000000617087291 */ /* 0x000fe2000f8e18ff */
[----:B------:R-:W-:Y:S01]  /*18c0*/  IMAD.SHL.U32 R3, R3, 0x80, RZ ;  /* 0x0000008003037824 */ /* 0x000fe200078e00ff */
[----:B------:R-:W-:Y:S01]  /*18d0*/  R2UR UR11, R16 ;  /* 0x00000000100b72ca */ /* 0x000fe200000e0000 */
[----:B------:R-:W-:-:S03]  /*18e0*/  UMOV UR25, URZ ;  /* 0x000000ff00197c82 */ /* 0x000fc60008000000 */
[----:B------:R-:W-:-:S03]  /*18f0*/  R2UR UR35, R3 ;  /* 0x00000000032372ca */ /* 0x000fc600000e0000 */
[----:B------:R1:W2:Y:S01]  /*1900*/  SYNCS.PHASECHK.TRANS64.TRYWAIT P0, [UR8+0x28], R2 ;  /* 0x00002802ff0075a7 */ /* 0x0002a20008001108 */
[----:B------:R-:W-:-:S09]  /*1910*/  R2UR UR8, R20 ;  /* 0x00000000140872ca */ /* 0x000fd200000e0000 */
[----:B------:R-:W-:-:S04]  /*1920*/  ULOP3.LUT UR35, UR9, 0xffffff00, UR35, 0xf8, !UPT ;  /* 0xffffff0009237892 */ /* 0x000fc8000f8ef823 */
[----:B------:R-:W-:Y:S01]  /*1930*/  ULEA UR11, UR8, UR11, 0x8 ;  /* 0x0000000b080b7291 */ /* 0x000fe2000f8e40ff */
[----:B------:R-:W-:Y:S11]  /*1940*/  BRA.U !UP0, `(.L_x_25) ;  /* 0x0000000108bc7547 */ /* 0x000ff6000b800000 */
[----:B------:R-:W-:Y:S01]  /*1950*/  UMOV UR16, UR21 ;  /* 0x0000001500107c82 */ /* 0x000fe20008000000 */
[----:B------:R-:W-:Y:S01]  /*1960*/  UMOV UR17, UR23 ;  /* 0x0000001700117c82 */ /* 0x000fe20008000000 */
[----:B------:R-:W-:-:S05]  /*1970*/  UMOV UR34, URZ ;  /* 0x000000ff00227c82 */ /* 0x000fca0008000000 */
.L_x_31:
[----:B------:R-:W-:Y:S01]  /*1980*/  ULEA UR33, UR17, UR6, 0x3 ;  /* 0x0000000611217291 */ /* 0x000fe2000f8e18ff */
[----:B------:R-:W-:Y:S01]  /*1990*/  @P5 MOV R3, 0x10000 ;  /* 0x0001000000035802 */ /* 0x000fe20000000f00 */
[----:B-12-4-:R-:W-:Y:S10]  /*19a0*/  @P0 BRA `(.L_x_26) ;  /* 0x00000000000c0947 */ /* 0x016ff40003800000 */
[----:B------:R-:W-:-:S04]  /*19b0*/  SHF.L.U32 R5, R15, 0x1f, RZ ;  /* 0x0000001f0f057819 */ /* 0x000fc800000006ff */
[----:B------:R-:W2:Y:S02]  /*19c0*/  SYNCS.PHASECHK.TRANS64.TRYWAIT P0, [UR33+0x28], R5 ;  /* 0x00002805ff0075a7 */ /* 0x000ea40008001121 */
[----:B--2---:R-:W-:Y:S05]  /*19d0*/  @!P0 BRA `(.L_x_27) ;  /* 0x0000009800d88947 */ /* 0x004fea0003800000 */
.L_x_26:
[----:B------:R2:W-:Y:S01]  /*19e0*/  @P5 SYNCS.ARRIVE.TRANS64 RZ, [UR33], R3 ;  /* 0x00000003ffff59a7 */ /* 0x0005e20008000021 */
[----:B------:R-:W-:Y:S02]  /*19f0*/  ULOP3.LUT UR8, UR22, 0x2, URZ, 0xfc, !UPT ;  /* 0x0000000216087892 */ /* 0x000fe4000f8efcff */
[----:B------:R-:W-:Y:S02]  /*1a00*/  UIADD3 UR16, UPT, UPT, UR16, 0x1, URZ ;  /* 0x0000000110107890 */ /* 0x000fe4000fffe0ff */
[----:B------:R-:W-:Y:S02]  /*1a10*/  UISETP.NE.AND UP0, UPT, UR8, 0x2, UPT ;  /* 0x000000020800788c */ /* 0x000fe4000bf05270 */
[----:B------:R-:W-:-:S07]  /*1a20*/  UISETP.NE.AND UP2, UPT, UR16, 0x1, UPT ;  /* 0x000000011000788c */ /* 0x000fce000bf45270 */
[----:B------:R-:W-:Y:S05]  /*1a30*/  BRA.U UP0, `(.L_x_28) ;  /* 0x0000000100047547 */ /* 0x000fea000b800000 */
[----:B------:R-:W-:Y:S05]  /*1a40*/  BPT.TRAP 0x1 ;  /* 0x000000040000795c */ /* 0x000fea0000300000 */
.L_x_28:
[----:B------:R-:W-:Y:S04]  /*1a50*/  BSSY.RECONVERGENT B0, `(.L_x_29) ;  /* 0x0000003000007945 */ /* 0x000fe80003800200 */
[----:B------:R-:W-:Y:S05]  /*1a60*/  @!P4 BRA `(.L_x_30) ;  /* 0x000000000004c947 */ /* 0x000fea0003800000 */
[----:B------:R-:W-:Y:S05]  /*1a70*/  BPT.TRAP 0x1 ;  /* 0x000000040000795c */ /* 0x000fea0000300000 */
.L_x_30:
[----:B------:R-:W-:Y:S05]  /*1a80*/  BSYNC.RECONVERGENT B0 ;  /* 0x0000000000007941 */ /* 0x000fea0003800200 */
.L_x_29:
[----:B------:R-:W-:Y:S02]  /*1a90*/  UIADD3 UR23, UPT, UPT, UR17, 0x1, URZ ;  /* 0x0000000111177890 */ /* 0x000fe4000fffe0ff */
[----:B------:R-:W-:Y:S02]  /*1aa0*/  UIADD3 UR28, UP1, UPT, UR14, 0x80, URZ ;  /* 0x000000800e1c7890 */ /* 0x000fe4000ff3e0ff */
[----:B------:R-:W-:Y:S02]  /*1ab0*/  UISETP.NE.AND UP0, UPT, UR23, 0x5, UPT ;  /* 0x000000051700788c */ /* 0x000fe4000bf05270 */
[----:B------:R-:W-:Y:S02]  /*1ac0*/  ULOP3.LUT UR33, UR33, 0xfefffff8, URZ, 0xc0, !UPT ;  /* 0xfefffff821217892 */ /* 0x000fe4000f8ec0ff */
[----:B------:R-:W-:Y:S02]  /*1ad0*/  USEL UR9, URZ, 0x1, UP0 ;  /* 0x00000001ff097887 */ /* 0x000fe40008000000 */
[----:B------:R-:W-:-:S02]  /*1ae0*/  USEL UR23, UR23, URZ, UP0 ;  /* 0x000000ff17177287 */ /* 0x000fc40008000000 */
[----:B------:R-:W-:Y:S02]  /*1af0*/  UIADD3 UR26, UP0, UPT, UR14, 0x180, URZ ;  /* 0x000001800e1a7890 */ /* 0x000fe4000ff1e0ff */
[----:B------:R-:W-:Y:S01]  /*1b00*/  ULEA UR8, UR23, UR6, 0x3 ;  /* 0x0000000617087291 */ /* 0x000fe2000f8e18ff */
[----:B------:R-:W-:Y:S01]  /*1b10*/  LOP3.LUT R15, R15, UR9, RZ, 0x3c, !PT ;  /* 0x000000090f0f7c12 */ /* 0x000fe2000f8e3cff */
[----:B------:R-:W-:Y:S02]  /*1b20*/  UIADD3.X UR29, UPT, UPT, URZ, UR15, URZ, UP1, !UPT ;  /* 0x0000000fff1d7290 */ /* 0x000fe40008ffe4ff */
[----:B------:R-:W-:Y:S01]  /*1b30*/  UIADD3.X UR27, UPT, UPT, URZ, UR15, URZ, UP0, !UPT ;  /* 0x0000000fff1b7290 */ /* 0x000fe200087fe4ff */
[----:B-1----:R-:W-:Y:S01]  /*1b40*/  SHF.L.U32 R2, R15, 0x1f, RZ ;  /* 0x0000001f0f027819 */ /* 0x002fe200000006ff */
[----:B------:R-:W-:Y:S01]  /*1b50*/  UMOV UR18, 0x0 ;  /* 0x0000000000127882 */ /* 0x000fe20000000000 */
[----:B------:R-:W-:Y:S01]  /*1b60*/  UMOV UR19, 0x10000000 ;  /* 0x1000000000137882 */ /* 0x000fe20000000000 */
[----:B------:R-:W-:Y:S01]  /*1b70*/  UMOV UR10, UR34 ;  /* 0x00000022000a7c82 */ /* 0x000fe20008000000 */
[----:B------:R4:W1:Y:S01]  /*1b80*/  SYNCS.PHASECHK.TRANS64.TRYWAIT P0, [UR8+0x28], R2 ;  /* 0x00002802ff0075a7 */ /* 0x0008620008001108 */
[----:B------:R-:W-:Y:S01]  /*1b90*/  ULEA UR8, UR17, UR6, 0xe ;  /* 0x0000000611087291 */ /* 0x000fe2000f8e70ff */
[----:B------:R-:W-:Y:S01]  /*1ba0*/  UMOV UR12, UR36 ;  /* 0x00000024000c7c82 */ /* 0x000fe20008000000 */
[----:B------:R-:W-:-:S02]  /*1bb0*/  UMOV UR9, UR33 ;  /* 0x0000002100097c82 */ /* 0x000fc40008000000 */
[----:B------:R-:W-:Y:S02]  /*1bc0*/  UIADD3 UR32, UPT, UPT, UR8, 0x10800, URZ ;  /* 0x0001080008207890 */ /* 0x000fe4000fffe0ff */
[----:B------:R-:W-:Y:S01]  /*1bd0*/  UIADD3 UR8, UPT, UPT, UR8, 0x24800, URZ ;  /* 0x0002480008087890 */ /* 0x000fe2000fffe0ff */
[----:B------:R-:W-:Y:S01]  /*1be0*/  UMOV UR25, UR13 ;  /* 0x0000000d00197c82 */ /* 0x000fe20008000000 */
[----:B------:R-:W-:-:S05]  /*1bf0*/  UMOV UR17, UR23 ;  /* 0x0000001700117c82 */ /* 0x000fca0008000000 */
[----:B------:R2:W-:Y:S02]  /*1c00*/  UTMALDG.3D.2CTA [UR32], [UR28], desc[UR18] ;  /* 0x000012201c0075b4 */ /* 0x0005e40008211000 */
[----:B------:R4:W-:Y:S01]  /*1c10*/  UTMALDG.3D.2CTA [UR8], [UR26], desc[UR18] ;  /* 0x000012081a0075b4 */ /* 0x0009e20008211000 */
[----:B--2---:R-:W-:Y:S01]  /*1c20*/  UIADD3 UR34, UPT, UPT, UR34, 0x40, URZ ;  /* 0x0000004022227890 */ /* 0x004fe2000fffe0ff */
[----:B------:R-:W-:Y:S11]  /*1c30*/  BRA.U UP2, `(.L_x_31) ;  /* 0xfffffffd02507547 */ /* 0x000ff6000b83ffff */
.L_x_25:
[----:B----4-:R-:W-:Y:S01]  /*1c40*/  ULEA UR8, UR23, UR6, 0x3 ;  /* 0x0000000617087291 */ /* 0x010fe2000f8e18ff */
[----:B-1----:R-:W-:Y:S01]  /*1c50*/  SHF.L.U32 R2, R15, 0x1f, RZ ;  /* 0x0000001f0f027819 */ /* 0x002fe200000006ff */
[----:B------:R-:W-:Y:S01]  /*1c60*/  @!P1 SYNCS.ARRIVE.TRANS64.A1T0 RZ, [UR6+0x98], RZ ;  /* 0x000098ffffff99a7 */ /* 0x000fe20008100006 */
[----:B------:R-:W-:-:S06]  /*1c70*/  UISETP.GT.AND UP0, UPT, UR7, UR5, UPT ;  /* 0x000000050700728c */ /* 0x000fcc000bf04270 */
[----:B--2---:R1:W2:Y:S03]  /*1c80*/  SYNCS.PHASECHK.TRANS64.TRYWAIT P0, [UR8+0x28], R2 ;  /* 0x00002802ff0075a7 */ /* 0x0042a60008001108 */
[----:B------:R-:W-:Y:S05]  /*1c90*/  BRA.U !UP0, `(.L_x_32) ;  /* 0x0000000108bc7547 */ /* 0x000fea000b800000 */
[----:B------:R-:W-:Y:S01]  /*1ca0*/  UIADD3 UR26, UPT, UPT, UR24, UR25, URZ ;  /* 0x00000019181a7290 */ /* 0x000fe2000fffe0ff */
[----:B------:R-:W-:-:S11]  /*1cb0*/  UMOV UR27, UR23 ;  /* 0x00000017001b7c82 */ /* 0x000fd60008000000 */
.L_x_38:
[----:B------:R-:W-:Y:S01]  /*1cc0*/  ULEA UR17, UR27, UR6, 0x3 ;  /* 0x000000061b117291 */ /* 0x000fe2000f8e18ff */
[----:B--2---:R-:W-:Y:S01]  /*1cd0*/  @P5 MOV R3, 0x10000 ;  /* 0x0001000000035802 */ /* 0x004fe20000000f00 */
[----:B-12---:R-:W-:Y:S10]  /*1ce0*/  @P0 BRA `(.L_x_33) ;  /* 0x00000000000c0947 */ /* 0x006ff40003800000 */
[----:B------:R-:W-:-:S04]  /*1cf0*/  SHF.L.U32 R5, R15, 0x1f, RZ ;  /* 0x0000001f0f057819 */ /* 0x000fc800000006ff */
[----:B------:R-:W2:Y:S02]  /*1d00*/  SYNCS.PHASECHK.TRANS64.TRYWAIT P0, [UR17+0x28], R5 ;  /* 0x00002805ff0075a7 */ /* 0x000ea40008001111 */
[----:B--2---:R-:W-:Y:S05]  /*1d10*/  @!P0 BRA `(.L_x_34) ;  /* 0x0000009800208947 */ /* 0x004fea0003800000 */
.L_x_33:
[----:B------:R2:W-:Y:S01]  /*1d20*/  @P5 SYNCS.ARRIVE.TRANS64 RZ, [UR17], R3 ;  /* 0x00000003ffff59a7 */ /* 0x0005e20008000011 */
[----:B------:R-:W-:-:S04]  /*1d30*/  ULOP3.LUT UR8, UR22, 0x2, URZ, 0xfc, !UPT ;  /* 0x0000000216087892 */ /* 0x000fc8000f8efcff */
[----:B------:R-:W-:-:S09]  /*1d40*/  UISETP.NE.AND UP0, UPT, UR8, 0x2, UPT ;  /* 0x000000020800788c */ /* 0x000fd2000bf05270 */
[----:B------:R-:W-:Y:S05]  /*1d50*/  BRA.U UP0, `(.L_x_35) ;  /* 0x0000000100047547 */ /* 0x000fea000b800000 */
[----:B------:R-:W-:Y:S05]  /*1d60*/  BPT.TRAP 0x1 ;  /* 0x000000040000795c */ /* 0x000fea0000300000 */
.L_x_35:
[----:B------:R-:W-:Y:S04]  /*1d70*/  BSSY.RECONVERGENT B0, `(.L_x_36) ;  /* 0x0000003000007945 */ /* 0x000fe80003800200 */
[----:B------:R-:W-:Y:S05]  /*1d80*/  @!P4 BRA `(.L_x_37) ;  /* 0x000000000004c947 */ /* 0x000fea0003800000 */
[----:B------:R-:W-:Y:S05]  /*1d90*/  BPT.TRAP 0x1 ;  /* 0x000000040000795c */ /* 0x000fea0000300000 */
.L_x_37:
[----:B------:R-:W-:Y:S05]  /*1da0*/  BSYNC.RECONVERGENT B0 ;  /* 0x0000000000007941 */ /* 0x000fea0003800200 */
.L_x_36:
[----:B------:R-:W-:Y:S02]  /*1db0*/  UIADD3 UR23, UPT, UPT, UR27, 0x1, URZ ;  /* 0x000000011b177890 */ /* 0x000fe4000fffe0ff */
[----:B------:R-:W-:Y:S02]  /*1dc0*/  UIADD3 UR32, UP1, UPT, UR14, 0x80, URZ ;  /* 0x000000800e207890 */ /* 0x000fe4000ff3e0ff */
[----:B------:R-:W-:Y:S02]  /*1dd0*/  UISETP.NE.AND UP0, UPT, UR23, 0x5, UPT ;  /* 0x000000051700788c */ /* 0x000fe4000bf05270 */
[----:B------:R-:W-:Y:S02]  /*1de0*/  USHF.L.U32 UR18, UR25, 0x6, URZ ;  /* 0x0000000619127899 */ /* 0x000fe400080006ff */
[----:B------:R-:W-:Y:S02]  /*1df0*/  USEL UR9, URZ, 0x1, UP0 ;  /* 0x00000001ff097887 */ /* 0x000fe40008000000 */
[----:B------:R-:W-:-:S02]  /*1e00*/  USEL UR23, UR23, URZ, UP0 ;  /* 0x000000ff17177287 */ /* 0x000fc40008000000 */
[----:B------:R-:W-:Y:S02]  /*1e10*/  UIADD3 UR30, UP0, UPT, UR14, 0x180, URZ ;  /* 0x000001800e1e7890 */ /* 0x000fe4000ff1e0ff */
[----:B------:R-:W-:Y:S01]  /*1e20*/  ULEA UR8, UR23, UR6, 0x3 ;  /* 0x0000000617087291 */ /* 0x000fe2000f8e18ff */
[----:B------:R-:W-:Y:S01]  /*1e30*/  LOP3.LUT R15, R15, UR9, RZ, 0x3c, !PT ;  /* 0x000000090f0f7c12 */ /* 0x000fe2000f8e3cff */
[----:B------:R-:W-:Y:S02]  /*1e40*/  ULOP3.LUT UR17, UR17, 0xfefffff8, URZ, 0xc0, !UPT ;  /* 0xfefffff811117892 */ /* 0x000fe4000f8ec0ff */
[----:B------:R-:W-:Y:S01]  /*1e50*/  UIADD3.X UR33, UPT, UPT, URZ, UR15, URZ, UP1, !UPT ;  /* 0x0000000fff217290 */ /* 0x000fe20008ffe4ff */
[----:B-1----:R-:W-:Y:S01]  /*1e60*/  SHF.L.U32 R2, R15, 0x1f, RZ ;  /* 0x0000001f0f027819 */ /* 0x002fe200000006ff */
[----:B------:R-:W-:Y:S01]  /*1e70*/  UIADD3.X UR31, UPT, UPT, URZ, UR15, URZ, UP0, !UPT ;  /* 0x0000000fff1f7290 */ /* 0x000fe200087fe4ff */
[----:B------:R-:W-:Y:S02]  /*1e80*/  UMOV UR28, 0x0 ;  /* 0x00000000001c7882 */ /* 0x000fe40000000000 */
[----:B------:R4:W1:Y:S01]  /*1e90*/  SYNCS.PHASECHK.TRANS64.TRYWAIT P0, [UR8+0x28], R2 ;  /* 0x00002802ff0075a7 */ /* 0x0008620008001108 */
[----:B------:R-:W-:Y:S01]  /*1ea0*/  ULEA UR8, UR27, UR6, 0xe ;  /* 0x000000061b087291 */ /* 0x000fe2000f8e70ff */
[----:B------:R-:W-:Y:S01]  /*1eb0*/  UMOV UR29, 0x10000000 ;  /* 0x10000000001d7882 */ /* 0x000fe20000000000 */
[----:B------:R-:W-:-:S02]  /*1ec0*/  UMOV UR19, UR35 ;  /* 0x0000002300137c82 */ /* 0x000fc40008000000 */
[----:B------:R-:W-:Y:S02]  /*1ed0*/  UIADD3 UR16, UPT, UPT, UR8, 0x10800, URZ ;  /* 0x0001080008107890 */ /* 0x000fe4000fffe0ff */
[----:B------:R-:W-:Y:S01]  /*1ee0*/  UIADD3 UR8, UPT, UPT, UR8, 0x24800, URZ ;  /* 0x0002480008087890 */ /* 0x000fe2000fffe0ff */
[----:B------:R-:W-:Y:S01]  /*1ef0*/  UMOV UR20, UR36 ;  /* 0x0000002400147c82 */ /* 0x000fe20008000000 */
[----:B------:R-:W-:Y:S01]  /*1f00*/  UMOV UR12, UR36 ;  /* 0x00000024000c7c82 */ /* 0x000fe20008000000 */
[----:B------:R-:W-:Y:S01]  /*1f10*/  UMOV UR9, UR17 ;  /* 0x0000001100097c82 */ /* 0x000fe20008000000 */
[----:B------:R-:W-:Y:S01]  /*1f20*/  UMOV UR10, UR18 ;  /* 0x00000012000a7c82 */ /* 0x000fe20008000000 */
[----:B------:R-:W-:Y:S02]  /*1f30*/  UIADD3 UR25, UPT, UPT, UR25, 0x1, URZ ;  /* 0x0000000119197890 */ /* 0x000fe4000fffe0ff */
[----:B------:R4:W-:Y:S01]  /*1f40*/  UTMALDG.3D.2CTA [UR16], [UR32], desc[UR28] ;  /* 0x00001c10200075b4 */ /* 0x0009e20008211000 */
[----:B------:R-:W-:Y:S01]  /*1f50*/  UMOV UR27, UR23 ;  /* 0x00000017001b7c82 */ /* 0x000fe20008000000 */
[----:B------:R-:W-:Y:S01]  /*1f60*/  UISETP.NE.AND UP0, UPT, UR25, UR26, UPT ;  /* 0x0000001a1900728c */ /* 0x000fe2000bf05270 */
[----:B------:R4:W-:Y:S08]  /*1f70*/  UTMALDG.3D.2CTA [UR8], [UR30], desc[UR28] ;  /* 0x00001c081e0075b4 */ /* 0x0009f00008211000 */
[----:B----4-:R-:W-:Y:S05]  /*1f80*/  BRA.U UP0, `(.L_x_38) ;  /* 0xfffffffd004c7547 */ /* 0x010fea000b83ffff */
.L_x_32:
[----:B-1----:R-:W-:Y:S01]  /*1f90*/  LEA R2, R14, UR6, 0x3 ;  /* 0x000000060e027c11 */ /* 0x002fe2000f8e18ff */
[----:B------:R-:W-:Y:S01]  /*1fa0*/  NOP ;  /* 0x0000000000007918 */ /* 0x000fe20000000000 */
[----:B--2---:R-:W-:Y:S02]  /*1fb0*/  SHF.L.U32 R3, R12, 0x1f, RZ ;  /* 0x0000001f0c037819 */ /* 0x004fe400000006ff */
[----:B------:R-:W-:Y:S02]  /*1fc0*/  LEA R4, R14, UR6, 0x4 ;  /* 0x000000060e047c11 */ /* 0x000fe4000f8e20ff */
[----:B------:R-:W1:Y:S02]  /*1fd0*/  SYNCS.PHASECHK.TRANS64.TRYWAIT P0, [R2+URZ+0xa0], R3 ;  /* 0x0000a003020075a7 */ /* 0x000e6400080011ff */
[----:B-1----:R-:W-:Y:S05]  /*1fe0*/  @!P0 BRA `(.L_x_39) ;  /* 0x0000009400848947 */ /* 0x002fea0003800000 */
.L_x_151:
[----:B------:R-:W2:Y:S01]  /*1ff0*/  LDS.128 R4, [R4+0x110] ;  /* 0x0001100004047984 */ /* 0x000ea20000000c00 */
[----:B------:R-:W-:Y:S01]  /*2000*/  ISETP.GE.AND P0, PT, R72, 0x1, PT ;  /* 0x000000014800780c */ /* 0x000fe20003f06270 */
[----:B-1----:R-:W-:Y:S01]  /*2010*/  VIADD R2, R2, 0xb0 ;  /* 0x000000b002027836 */ /* 0x002fe20000000000 */
[----:B------:R-:W-:Y:S01]  /*2020*/  @!PT LDS RZ, [RZ] ;  /* 0x00000000fffff984 */ /* 0x000fe20000000800 */
[----:B------:R-:W-:Y:S01]  /*2030*/  @!PT LDS RZ, [RZ] ;  /* 0x00000000fffff984 */ /* 0x000fe20000000800 */
[----:B------:R-:W-:Y:S01]  /*2040*/  @!PT LDS RZ, [RZ] ;  /* 0x00000000fffff984 */ /* 0x000fe20000000800 */
[----:B------:R-:W-:Y:S01]  /*2050*/  @!PT LDS RZ, [RZ] ;  /* 0x00000000fffff984 */ /* 0x000fe20000000800 */
[----:B------:R1:W-:Y:S06]  /*2060*/  MEMBAR.ALL.CTA ;  /* 0x0000000000007992 */ /* 0x0003ec0000008000 */
[----:B-1----:R-:W1:Y:S01]  /*2070*/  FENCE.VIEW.ASYNC.S ;  /* 0x00000000000073c6 */ /* 0x002e620000000000 */
[----:B------:R-:W-:-:S04]  /*2080*/  PRMT R2, RZ, 0x654, R2 ;  /* 0x00000654ff027816 */ /* 0x000fc80000000002 */
[----:B-1----:R1:W-:Y:S01]  /*2090*/  SYNCS.ARRIVE.TRANS64.RED.A1T0 RZ, [R2+URZ], RZ ;  /* 0x000000ff02ff79a7 */ /* 0x0023e200081004ff */
[----:B--2---:R-:W-:-:S13]  /*20a0*/  LOP3.LUT P2, RZ, R6, 0x1, RZ, 0xc0, !PT ;  /* 0x0000000106ff7812 */ /* 0x004fda000784c0ff */
[----:B------:R-:W-:Y:S01]  /*20b0*/  @P2 SHF.R.U32.HI R3, RZ, 0x10, R5 ;  /* 0x00000010ff032819 */ /* 0x000fe20000011605 */
[----:B------:R-:W-:Y:S01]  /*20c0*/  VOTEU.ANY UP0, P2 ;  /* 0x0000000000ff7886 */ /* 0x000fe20001000100 */
[----:B------:R-:W-:Y:S02]  /*20d0*/  @P2 MOV R13, R4 ;  /* 0x00000004000d2202 */ /* 0x000fe40000000f00 */
[----:B------:R-:W-:Y:S02]  /*20e0*/  @P2 R2UR.BROADCAST UR8, R3 ;  /* 0x00000000030822ca */ /* 0x000fe400008e0000 */
[----:B------:R-:W-:-:S11]  /*20f0*/  @P2 LOP3.LUT R11, R5, 0xffff, RZ, 0xc0, !PT ;  /* 0x0000ffff050b2812 */ /* 0x000fd600078ec0ff */
[----:B------:R-:W-:Y:S01]  /*2100*/  @UP0 UMOV UR36, UR8 ;  /* 0x0000000800240c82 */ /* 0x000fe20008000000 */
[----:B-1----:R-:W-:Y:S05]  /*2110*/  @!P0 BRA `(.L_x_40) ;  /* 0x0000000000b88947 */ /* 0x002fea0003800000 */
[----:B------:R-:W3:Y:S01]  /*2120*/  LDC.64 R4, c[0x0][0xb18] ;  /* 0x0002c600ff047b82 */ /* 0x000ee20000000a00 */
[----:B------:R-:W-:-:S07]  /*2130*/  ISETP.NE.AND P3, PT, R72, 0x1, PT ;  /* 0x000000014800780c */ /* 0x000fce0003f65270 */
[----:B------:R-:W1:Y:S08]  /*2140*/  LDC.64 R6, c[0x0][0xb10] ;  /* 0x0002c400ff067b82 */ /* 0x000e700000000a00 */
[----:B------:R-:W2:Y:S08]  /*2150*/  LDC R17, c[0x0][0xb20] ;  /* 0x0002c800ff117b82 */ /* 0x000eb00000000800 */
[----:B------:R-:W4:Y:S01]  /*2160*/  LDC R18, c[0x0][0xb0c] ;  /* 0x0002c300ff127b82 */ /* 0x000f220000000800 */
[----:B---3--:R-:W-:Y:S01]  /*2170*/  IMAD.HI.U32 R22, R0, R5, RZ ;  /* 0x0000000500167227 */ /* 0x008fe200078e00ff */
[----:B------:R-:W-:-:S06]  /*2180*/  ISETP.NE.AND P0, PT, R4, 0x1, PT ;  /* 0x000000010400780c */ /* 0x000fcc0003f05270 */
[----:B------:R-:W3:Y:S01]  /*2190*/  LDC.64 R2, c[0x0][0xb28] ;  /* 0x0002ca00ff027b82 */ /* 0x000ee20000000a00 */
[----:B-1----:R-:W-:-:S04]  /*21a0*/  IMAD.HI.U32 R20, R9, R6, RZ ;  /* 0x0000000609147227 */ /* 0x002fc800078e00ff */
[----:B------:R-:W-:Y:S01]  /*21b0*/  IMAD.HI.U32 R24, R13, R6, RZ ;  /* 0x000000060d187227 */ /* 0x000fe200078e00ff */
[----:B------:R-:W-:Y:S02]  /*21c0*/  SHF.R.U32.HI R20, RZ, R7, R20 ;  /* 0x00000007ff147219 */ /* 0x000fe40000011614 */
[----:B--2---:R-:W-:Y:S01]  /*21d0*/  SHF.R.U32.HI R19, RZ, R17, R22 ;  /* 0x00000011ff137219 */ /* 0x004fe20000011616 */
[----:B------:R-:W-:Y:S01]  /*21e0*/  IMAD.HI.U32 R22, R11, R5, RZ ;  /* 0x000000050b167227 */ /* 0x000fe200078e00ff */
[----:B------:R-:W-:Y:S02]  /*21f0*/  SHF.R.U32.HI R24, RZ, R7, R24 ;  /* 0x00000007ff187219 */ /* 0x000fe40000011618 */
[----:B------:R-:W-:Y:S02]  /*2200*/  SEL R19, R0, R19, !P0 ;  /* 0x0000001300137207 */ /* 0x000fe40004000000 */
[----:B------:R-:W-:Y:S02]  /*2210*/  SHF.R.U32.HI R22, RZ, R17, R22 ;  /* 0x00000011ff167219 */ /* 0x000fe40000011616 */
[----:B----4-:R-:W-:-:S02]  /*2220*/  ISETP.NE.AND P1, PT, R18, 0x1, PT ;  /* 0x000000011200780c */ /* 0x010fc40003f25270 */
[----:B------:R-:W-:Y:S02]  /*2230*/  SEL R5, R11, R22, !P0 ;  /* 0x000000160b057207 */ /* 0x000fe40004000000 */
[----:B------:R-:W-:Y:S02]  /*2240*/  SEL R21, R9, R20, !P1 ;  /* 0x0000001409157207 */ /* 0x000fe40004800000 */
[----:B------:R-:W-:Y:S01]  /*2250*/  SEL R7, R13, R24, !P1 ;  /* 0x000000180d077207 */ /* 0x000fe20004800000 */
[----:B---3--:R-:W-:Y:S01]  /*2260*/  IMAD.HI.U32 R20, R19, R2, RZ ;  /* 0x0000000213147227 */ /* 0x008fe200078e00ff */
[----:B------:R-:W-:-:S03]  /*2270*/  IADD3 R17, PT, PT, -R5, RZ, RZ ;  /* 0x000000ff05117210 */ /* 0x000fc60007ffe1ff */
        /* <DEDUP_REMOVED lines=11> */
[----:B------:R-:W-:-:S04]  /*2330*/  @!P0 IMAD.HI.U32 R20, R7, R2, RZ ;  /* 0x0000000207148227 */ /* 0x000fc800078e00ff */
[----:B------:R-:W-:Y:S01]  /*2340*/  IMAD.MOV R2, RZ, RZ, -R6 ;  /* 0x000000ffff027224 */ /* 0x000fe200078e0a06 */
[----:B------:R-:W-:-:S03]  /*2350*/  @!P0 SHF.R.U32.HI R20, RZ, R3, R20 ;  /* 0x00000003ff148219 */ /* 0x000fc60000011614 */
[----:B------:R-:W-:Y:S01]  /*2360*/  IMAD R2, R72, R2, R5 ;  /* 0x0000000248027224 */ /* 0x000fe200078e0205 */
        /* <DEDUP_REMOVED lines=9> */
.L_x_40:
[----:B------:R-:W1:Y:S02]  /*2400*/  LDCU UR8, c[0x0][0xb30] ;  /* 0x00016600ff0877ac */ /* 0x000e640008000800 */
[----:B-1----:R-:W-:-:S09]  /*2410*/  UISETP.NE.AND UP0, UPT, UR8, 0x1, UPT ;  /* 0x000000010800788c */ /* 0x002fd2000bf05270 */
[----:B------:R-:W-:Y:S05]  /*2420*/  BRA.U UP0, `(.L_x_41) ;  /* 0x0000000100407547 */ /* 0x000fea000b800000 */
[----:B------:R-:W1:Y:S08]  /*2430*/  LDC.64 R4, c[0x0][0xb10] ;  /* 0x0002c400ff047b82 */ /* 0x000e700000000a00 */
[----:B------:R-:W2:Y:S08]  /*2440*/  LDC.64 R2, c[0x0][0xb18] ;  /* 0x0002c600ff027b82 */ /* 0x000eb00000000a00 */
[----:B------:R-:W4:Y:S08]  /*2450*/  LDC R6, c[0x0][0xb20] ;  /* 0x0002c800ff067b82 */ /* 0x000f300000000800 */
[----:B------:R-:W3:Y:S01]  /*2460*/  LDC R18, c[0x0][0xb0c] ;  /* 0x0002c300ff127b82 */ /* 0x000ee20000000800 */
[----:B-1----:R-:W-:-:S05]  /*2470*/  IMAD.HI.U32 R4, R13, R4, RZ ;  /* 0x000000040d047227 */ /* 0x002fca00078e00ff */
[----:B------:R-:W-:Y:S01]  /*2480*/  SHF.R.U32.HI R4, RZ, R5, R4 ;  /* 0x00000005ff047219 */ /* 0x000fe20000011604 */
[----:B--2---:R-:W-:Y:S01]  /*2490*/  IMAD.HI.U32 R3, R11, R3, RZ ;  /* 0x000000030b037227 */ /* 0x004fe200078e00ff */
[----:B------:R-:W-:-:S04]  /*24a0*/  ISETP.NE.AND P0, PT, R2, 0x1, PT ;  /* 0x000000010200780c */ /* 0x000fc80003f05270 */
[----:B----4-:R-:W-:-:S04]  /*24b0*/  SHF.R.U32.HI R6, RZ, R6, R3 ;  /* 0x00000006ff067219 */ /* 0x010fc80000011603 */
[----:B------:R-:W-:Y:S02]  /*24c0*/  SEL R3, R11, R6, !P0 ;  /* 0x000000060b037207 */ /* 0x000fe40004000000 */
[----:B---3--:R-:W-:-:S04]  /*24d0*/  ISETP.NE.AND P1, PT, R18, 0x1, PT ;  /* 0x000000011200780c */ /* 0x008fc80003f25270 */
[----:B------:R-:W-:-:S05]  /*24e0*/  SEL R4, R13, R4, !P1 ;  /* 0x000000040d047207 */ /* 0x000fca0004800000 */
[----:B------:R-:W-:Y:S02]  /*24f0*/  IMAD.IADD R5, R3, 0x1, -R4 ;  /* 0x0000000103057824 */ /* 0x000fe400078e0a04 */
[----:B------:R-:W-:Y:S02]  /*2500*/  IMAD.IADD R3, R4, 0x1, -R3 ;  /* 0x0000000104037824 */ /* 0x000fe400078e0a03 */
[----:B------:R-:W-:Y:S02]  /*2510*/  IMAD R13, R5, R18, R13 ;  /* 0x00000012050d7224 */ /* 0x000fe400078e020d */
[----:B------:R-:W-:-:S07]  /*2520*/  IMAD R11, R3, R2, R11 ;  /* 0x00000002030b7224 */ /* 0x000fce00078e020b */
.L_x_41:
[----:B------:R-:W-:Y:S01]  /*2530*/  VIADD R14, R14, 0x1 ;  /* 0x000000010e0e7836 */ /* 0x000fe20000000000 */
[----:B------:R-:W-:Y:S01]  /*2540*/  PLOP3.LUT P1, PT, PT, PT, PT, 0x80, 0x8 ;  /* 0x000000000008781c */ /* 0x000fe20003f2f070 */
[----:B------:R-:W-:Y:S02]  /*2550*/  IMAD.IADD R21, R13, 0x1, R156 ;  /* 0x000000010d157824 */ /* 0x000fe400078e029c */
[----:B------:R-:W-:Y:S01]  /*2560*/  IMAD.IADD R20, R11, 0x1, R154 ;  /* 0x000000010b147824 */ /* 0x000fe200078e029a */
[----:B------:R-:W-:-:S04]  /*2570*/  ISETP.NE.AND P0, PT, R14, 0x2, PT ;  /* 0x000000020e00780c */ /* 0x000fc80003f05270 */
[----:B------:R-:W-:Y:S02]  /*2580*/  SEL R3, RZ, 0x1, P0 ;  /* 0x00000001ff037807 */ /* 0x000fe40000000000 */
[----:B------:R-:W-:Y:S02]  /*2590*/  SEL R14, R14, RZ, P0 ;  /* 0x000000ff0e0e7207 */ /* 0x000fe40000000000 */
[----:B------:R-:W-:Y:S01]  /*25a0*/  LOP3.LUT R12, R12, R3, RZ, 0x3c, !PT ;  /* 0x000000030c0c7212 */ /* 0x000fe200078e3cff */
[----:B------:R-:W-:Y:S06]  /*25b0*/  @P2 BRA `(.L_x_42) ;  /* 0xfffffff000642947 */ /* 0x000fec000383ffff */
[----:B------:R-:W-:Y:S01]  /*25c0*/  UIADD3 UR6, UPT, UPT, UR6, 0x28, URZ ;  /* 0x0000002806067890 */ /* 0x000fe2000fffe0ff */
[----:B------:R-:W-:-:S03]  /*25d0*/  SHF.L.U32 R3, R15, 0x1f, RZ ;  /* 0x0000001f0f037819 */ /* 0x000fc600000006ff */
[----:B------:R-:W-:-:S09]  /*25e0*/  ULEA UR4, UR23, UR6, 0x3 ;  /* 0x0000000617047291 */ /* 0x000fd2000f8e18ff */
[----:B------:R-:W1:Y:S02]  /*25f0*/  SYNCS.PHASECHK.TRANS64.TRYWAIT P0, [UR4], R3 ;  /* 0x00000003ff0075a7 */ /* 0x000e640008001104 */
[----:B-1----:R-:W-:Y:S05]  /*2600*/  @!P0 BRA `(.L_x_43) ;  /* 0x0000009000108947 */ /* 0x002fea0003800000 */
.L_x_153:
[----:B------:R-:W-:-:S04]  /*2610*/  UIADD3 UR5, UPT, UPT, UR23, 0x1, URZ ;  /* 0x0000000117057890 */ /* 0x000fc8000fffe0ff */
[----:B------:R-:W-:-:S04]  /*2620*/  UISETP.NE.AND UP0, UPT, UR5, 0x5, UPT ;  /* 0x000000050500788c */ /* 0x000fc8000bf05270 */
[----:B------:R-:W-:Y:S02]  /*2630*/  USEL UR7, URZ, 0x1, UP0 ;  /* 0x00000001ff077887 */ /* 0x000fe40008000000 */
[----:B------:R-:W-:-:S04]  /*2640*/  USEL UR5, UR5, URZ, UP0 ;  /* 0x000000ff05057287 */ /* 0x000fc80008000000 */
[----:B------:R-:W-:Y:S01]  /*2650*/  ULEA UR4, UR5, UR6, 0x3 ;  /* 0x0000000605047291 */ /* 0x000fe2000f8e18ff */
[----:B------:R-:W-:-:S04]  /*2660*/  LOP3.LUT R2, R15, UR7, RZ, 0x3c, !PT ;  /* 0x000000070f027c12 */ /* 0x000fc8000f8e3cff */
[----:B-1----:R-:W-:-:S04]  /*2670*/  SHF.L.U32 R3, R2, 0x1f, RZ ;  /* 0x0000001f02037819 */ /* 0x002fc800000006ff */
[----:B------:R-:W1:Y:S02]  /*2680*/  SYNCS.PHASECHK.TRANS64.TRYWAIT P0, [UR4], R3 ;  /* 0x00000003ff0075a7 */ /* 0x000e640008001104 */
[----:B-1----:R-:W-:Y:S05]  /*2690*/  @!P0 BRA `(.L_x_44) ;  /* 0x0000009000048947 */ /* 0x002fea0003800000 */
.L_x_155:
        /* <DEDUP_REMOVED lines=9> */
.L_x_157:
        /* <DEDUP_REMOVED lines=9> */
.L_x_159:
[----:B------:R-:W-:-:S04]  /*27c0*/  UIADD3 UR5, UPT, UPT, UR5, 0x1, URZ ;  /* 0x0000000105057890 */ /* 0x000fc8000fffe0ff */
[----:B------:R-:W-:-:S04]  /*27d0*/  UISETP.NE.AND UP0, UPT, UR5, 0x5, UPT ;  /* 0x000000050500788c */ /* 0x000fc8000bf05270 */
[----:B------:R-:W-:Y:S02]  /*27e0*/  USEL UR4, URZ, 0x1, UP0 ;  /* 0x00000001ff047887 */ /* 0x000fe40008000000 */
[----:B------:R-:W-:-:S04]  /*27f0*/  USEL UR5, UR5, URZ, UP0 ;  /* 0x000000ff05057287 */ /* 0x000fc80008000000 */
[----:B------:R-:W-:Y:S01]  /*2800*/  ULEA UR5, UR5, UR6, 0x3 ;  /* 0x0000000605057291 */ /* 0x000fe2000f8e18ff */
[----:B-1----:R-:W-:-:S04]  /*2810*/  LOP3.LUT R3, R2, UR4, RZ, 0x3c, !PT ;  /* 0x0000000402037c12 */ /* 0x002fc8000f8e3cff */
[----:B------:R-:W-:Y:S01]  /*2820*/  SHF.L.U32 R3, R3, 0x1f, RZ ;  /* 0x0000001f03037819 */ /* 0x000fe200000006ff */
[----:B---3--:R-:W-:-:S07]  /*2830*/  IMAD.U32 R0, RZ, RZ, UR5 ;  /* 0x00000005ff007e24 */ /* 0x008fce000f8e00ff */
.L_x_47:
[----:B-1----:R1:W2:Y:S02]  /*2840*/  SYNCS.PHASECHK.TRANS64.TRYWAIT P0, [R0+URZ], R3 ;  /* 0x00000003000075a7 */ /* 0x0022a400080011ff */
[----:B--2---:R-:W-:Y:S05]  /*2850*/  @!P0 NANOSLEEP.SYNCS 0x989680 ;  /* 0x009896800000895d */ /* 0x004fea0003900000 */
[----:B------:R-:W2:Y:S02]  /*2860*/  @!P0 SYNCS.PHASECHK.TRANS64 P0, [R0+URZ], R3 ;  /* 0x00000003000085a7 */ /* 0x000ea400080010ff */
[----:B--2---:R-:W-:Y:S05]  /*2870*/  @P0 EXIT ;  /* 0x000000000000094d */ /* 0x004fea0003800000 */
[----:B------:R-:W-:Y:S05]  /*2880*/  BRA `(.L_x_47) ;  /* 0xfffffffc00ec7947 */ /* 0x000fea000383ffff */
.L_x_22:
[----:B------:R-:W-:-:S04]  /*2890*/  UISETP.NE.AND UP1, UPT, UR37, URZ, UPT ;  /* 0x000000ff2500728c */ /* 0x000fc8000bf25270 */
[----:B------:R-:W-:-:S09]  /*28a0*/  UISETP.NE.OR UP1, UPT, UR10, 0x1, UP1 ;  /* 0x000000010a00788c */ /* 0x000fd20008f25670 */
[----:B------:R-:W-:Y:S05]  /*28b0*/  BRA.U UP1, `(.L_x_48) ;  /* 0x00000005014c7547 */ /* 0x000fea000b800000 */
[----:B------:R-:W-:Y:S01]  /*28c0*/  HFMA2 R11, -RZ, RZ, 0, 0 ;  /* 0x00000000ff0b7431 */ /* 0x000fe200000001ff */
[----:B------:R-:W-:Y:S01]  /*28d0*/  ISETP.GE.U32.AND P2, PT, R10, 0x2, PT ;  /* 0x000000020a00780c */ /* 0x000fe20003f46070 */
[----:B------:R-:W-:Y:S01]  /*28e0*/  IMAD.MOV.U32 R12, RZ, RZ, 0x1 ;  /* 0x00000001ff0c7424 */ /* 0x000fe200078e00ff */
[----:B------:R-:W-:Y:S01]  /*28f0*/  CS2R R8, SRZ ;  /* 0x0000000000087805 */ /* 0x000fe2000001ff00 */
[----:B------:R-:W-:Y:S01]  /*2900*/  IMAD.MOV.U32 R3, RZ, RZ, RZ ;  /* 0x000000ffff037224 */ /* 0x000fe200078e00ff */
[----:B------:R-:W-:Y:S01]  /*2910*/  UMOV UR4, 0x400 ;  /* 0x0000040000047882 */ /* 0x000fe20000000000 */
[----:B------:R-:W-:Y:S01]  /*2920*/  UMOV UR6, URZ ;  /* 0x000000ff00067c82 */ /* 0x000fe20008000000 */
[----:B------:R-:W-:-:S12]  /*2930*/  ULEA UR37, UR37, UR4, 0x18 ;  /* 0x0000000425257291 */ /* 0x000fd8000f8ec0ff */
.L_x_52:
[----:B------:R-:W-:Y:S02]  /*2940*/  LEA R0, R3, UR37, 0x3 ;  /* 0x0000002503007c11 */ /* 0x000fe4000f8e18ff */
[----:B------:R-:W-:-:S03]  /*2950*/  SHF.L.U32 R5, R8, 0x1f, RZ ;  /* 0x0000001f08057819 */ /* 0x000fc600000006ff */
[----:B------:R-:W-:Y:S01]  /*2960*/  VIADD R4, R0, 0xf0 ;  /* 0x000000f000047836 */ /* 0x000fe20000000000 */
[----:B------:R-:W1:Y:S02]  /*2970*/  SYNCS.PHASECHK.TRANS64.TRYWAIT P0, [R0+URZ+0xe0], R5 ;  /* 0x0000e005000075a7 */ /* 0x000e6400080011ff */
[----:B-1----:R-:W-:Y:S05]  /*2980*/  @!P0 BRA `(.L_x_49) ;  /* 0x0000008c00908947 */ /* 0x002fea0003800000 */
.L_x_160:
[----:B------:R-:W-:Y:S01]  /*2990*/  ULEA UR5, UR6, UR37, 0x3 ;  /* 0x0000002506057291 */ /* 0x000fe2000f8e18ff */
[----:B------:R-:W-:Y:S01]  /*29a0*/  PRMT R4, RZ, 0x654, R4 ;  /* 0x00000654ff047816 */ /* 0x000fe20000000004 */
[----:B-1----:R-:W-:Y:S01]  /*29b0*/  @!P2 IMAD.MOV.U32 R5, RZ, RZ, 0x10 ;  /* 0x00000010ff05a424 */ /* 0x002fe200078e00ff */
[----:B------:R-:W-:Y:S01]  /*29c0*/  SHF.L.U32 R7, R12, 0x1f, RZ ;  /* 0x0000001f0c077819 */ /* 0x000fe200000006ff */
[----:B------:R-:W-:Y:S01]  /*29d0*/  UIADD3 UR4, UPT, UPT, UR5, 0xa0, URZ ;  /* 0x000000a005047890 */ /* 0x000fe2000fffe0ff */
[----:B------:R1:W-:Y:S05]  /*29e0*/  SYNCS.ARRIVE.TRANS64.RED.A1T0 RZ, [R4+URZ], RZ ;  /* 0x000000ff04ff79a7 */ /* 0x0003ea00081004ff */
[----:B------:R-:W-:Y:S01]  /*29f0*/  IMAD.U32 R13, RZ, RZ, UR4 ;  /* 0x00000004ff0d7e24 */ /* 0x000fe2000f8e00ff */
[----:B------:R-:W2:Y:S04]  /*2a00*/  SYNCS.PHASECHK.TRANS64.TRYWAIT P0, [UR5+0xb0], R7 ;  /* 0x0000b007ff0075a7 */ /* 0x000ea80008001105 */
[----:B------:R-:W-:Y:S01]  /*2a10*/  PRMT R13, R10, 0x654, R13 ;  /* 0x000006540a0d7816 */ /* 0x000fe2000000000d */
[----:B-12---:R-:W-:Y:S06]  /*2a20*/  @!P0 BRA `(.L_x_50) ;  /* 0x0000008c007c8947 */ /* 0x006fec0003800000 */
.L_x_162:
[----:B------:R-:W-:Y:S01]  /*2a30*/  ULEA UR4, UR6, UR37, 0x4 ;  /* 0x0000002506047291 */ /* 0x000fe2000f8e20ff */
[----:B------:R-:W-:Y:S01]  /*2a40*/  SEL R2, R13, R2, !P2 ;  /* 0x000000020d027207 */ /* 0x000fe20005000000 */
[----:B------:R-:W-:Y:S01]  /*2a50*/  UIADD3 UR5, UPT, UPT, UR5, 0xa0, URZ ;  /* 0x000000a005057890 */ /* 0x000fe2000fffe0ff */
[----:B-1----:R-:W-:Y:S01]  /*2a60*/  LEA R0, R11, UR37, 0x3 ;  /* 0x000000250b007c11 */ /* 0x002fe2000f8e18ff */
[----:B------:R-:W-:Y:S01]  /*2a70*/  UIADD3 UR4, UPT, UPT, UR4, 0x110, URZ ;  /* 0x0000011004047890 */ /* 0x000fe2000fffe0ff */
[----:B------:R1:W-:Y:S01]  /*2a80*/  @!P2 SYNCS.ARRIVE.TRANS64.RED RZ, [R2+URZ], R5 ;  /* 0x0000000502ffa9a7 */ /* 0x0003e200080004ff */
[----:B------:R-:W-:Y:S01]  /*2a90*/  UIADD3 UR6, UPT, UPT, UR6, 0x1, URZ ;  /* 0x0000000106067890 */ /* 0x000fe2000fffe0ff */
[----:B------:R-:W-:-:S03]  /*2aa0*/  VIADD R3, R3, 0x1 ;  /* 0x0000000103037836 */ /* 0x000fc60000000000 */
[----:B------:R-:W-:Y:S02]  /*2ab0*/  UISETP.NE.AND UP0, UPT, UR6, 0x2, UPT ;  /* 0x000000020600788c */ /* 0x000fe4000bf05270 */
[----:B------:R-:W-:Y:S01]  /*2ac0*/  ISETP.NE.AND P0, PT, R3, 0x2, PT ;  /* 0x000000020300780c */ /* 0x000fe20003f05270 */
[----:B------:R-:W-:Y:S06]  /*2ad0*/  UGETNEXTWORKID.BROADCAST [UR4], [UR5] ;  /* 0x00000000040073ca */ /* 0x000fec0008000100 */
[----:B------:R-:W-:Y:S02]  /*2ae0*/  USEL UR4, URZ, 0x1, UP0 ;  /* 0x00000001ff047887 */ /* 0x000fe40008000000 */
[----:B------:R-:W-:-:S04]  /*2af0*/  USEL UR6, UR6, URZ, UP0 ;  /* 0x000000ff06067287 */ /* 0x000fc80008000000 */
[----:B------:R-:W-:Y:S02]  /*2b00*/  LOP3.LUT R12, R12, UR4, RZ, 0x3c, !PT ;  /* 0x000000040c0c7c12 */ /* 0x000fe4000f8e3cff */
[----:B-1----:R-:W-:-:S04]  /*2b10*/  SHF.L.U32 R5, R9, 0x1f, RZ ;  /* 0x0000001f09057819 */ /* 0x002fc800000006ff */
[----:B------:R-:W1:Y:S02]  /*2b20*/  SYNCS.PHASECHK.TRANS64.TRYWAIT P1, [R0+URZ+0xa0], R5 ;  /* 0x0000a005000075a7 */ /* 0x000e6400080211ff */
[----:B-1----:R-:W-:Y:S05]  /*2b30*/  @!P1 BRA `(.L_x_51) ;  /* 0x0000008c00509947 */ /* 0x002fea0003800000 */
.L_x_163:
[----:B------:R-:W-:Y:S01]  /*2b40*/  LEA R4, R11, UR37, 0x4 ;  /* 0x000000250b047c11 */ /* 0x000fe2000f8e20ff */
[----:B-1----:R-:W-:Y:S01]  /*2b50*/  VIADD R0, R0, 0xb0 ;  /* 0x000000b000007836 */ /* 0x002fe20000000000 */
[----:B------:R-:W-:Y:S01]  /*2b60*/  SEL R3, R3, RZ, P0 ;  /* 0x000000ff03037207 */ /* 0x000fe20000000000 */
[----:B------:R-:W-:-:S03]  /*2b70*/  VIADD R11, R11, 0x1 ;  /* 0x000000010b0b7836 */ /* 0x000fc60000000000 */
[----:B------:R-:W1:Y:S01]  /*2b80*/  LDS.128 R4, [R4+0x110] ;  /* 0x0001100004047984 */ /* 0x000e620000000c00 */
[----:B------:R-:W-:Y:S02]  /*2b90*/  PRMT R0, RZ, 0x654, R0 ;  /* 0x00000654ff007816 */ /* 0x000fe40000000000 */
[C---:B------:R-:W-:Y:S01]  /*2ba0*/  ISETP.NE.AND P1, PT, R11.reuse, 0x2, PT ;  /* 0x000000020b00780c */ /* 0x040fe20003f25270 */
[----:B------:R-:W-:Y:S01]  /*2bb0*/  @!PT LDS RZ, [RZ] ;  /* 0x00000000fffff984 */ /* 0x000fe20000000800 */
[----:B------:R-:W-:Y:S01]  /*2bc0*/  @!PT LDS RZ, [RZ] ;  /* 0x00000000fffff984 */ /* 0x000fe20000000800 */
[----:B------:R-:W-:Y:S01]  /*2bd0*/  @!PT LDS RZ, [RZ] ;  /* 0x00000000fffff984 */ /* 0x000fe20000000800 */
[----:B------:R-:W-:Y:S01]  /*2be0*/  @!PT LDS RZ, [RZ] ;  /* 0x00000000fffff984 */ /* 0x000fe20000000800 */
[----:B------:R2:W-:Y:S06]  /*2bf0*/  MEMBAR.ALL.CTA ;  /* 0x0000000000007992 */ /* 0x0005ec0000008000 */
[----:B--2---:R-:W2:Y:S01]  /*2c00*/  FENCE.VIEW.ASYNC.S ;  /* 0x00000000000073c6 */ /* 0x004ea20000000000 */
[----:B------:R-:W-:Y:S01]  /*2c10*/  SEL R11, R11, RZ, P1 ;  /* 0x000000ff0b0b7207 */ /* 0x000fe20000800000 */
[----:B--2---:R2:W-:Y:S01]  /*2c20*/  SYNCS.ARRIVE.TRANS64.RED.A1T0 RZ, [R0+URZ], RZ ;  /* 0x000000ff00ff79a7 */ /* 0x0045e200081004ff */
[----:B-1----:R-:W-:-:S02]  /*2c30*/  LOP3.LUT P3, RZ, R6, 0x1, RZ, 0xc0, !PT ;  /* 0x0000000106ff7812 */ /* 0x002fc4000786c0ff */
[----:B------:R-:W-:-:S04]  /*2c40*/  SEL R5, RZ, 0x1, P0 ;  /* 0x00000001ff057807 */ /* 0x000fc80000000000 */
[----:B------:R-:W-:Y:S02]  /*2c50*/  LOP3.LUT R8, R8, R5, RZ, 0x3c, !PT ;  /* 0x0000000508087212 */ /* 0x000fe400078e3cff */
[----:B--2---:R-:W-:-:S04]  /*2c60*/  SEL R0, RZ, 0x1, P1 ;  /* 0x00000001ff007807 */ /* 0x004fc80000800000 */
[----:B------:R-:W-:Y:S01]  /*2c70*/  LOP3.LUT R9, R9, R0, RZ, 0x3c, !PT ;  /* 0x0000000009097212 */ /* 0x000fe200078e3cff */
[----:B------:R-:W-:Y:S06]  /*2c80*/  @P3 BRA `(.L_x_52) ;  /* 0xfffffffc002c3947 */ /* 0x000fec000383ffff */
[----:B------:R-:W-:Y:S01]  /*2c90*/  ULEA UR5, UR6, UR37, 0x3 ;  /* 0x0000002506057291 */ /* 0x000fe2000f8e18ff */
[----:B------:R-:W-:-:S08]  /*2ca0*/  SHF.L.U32 R3, R12, 0x1f, RZ ;  /* 0x0000001f0c037819 */ /* 0x000fd000000006ff */
[----:B------:R-:W1:Y:S02]  /*2cb0*/  SYNCS.PHASECHK.TRANS64 P0, [UR5+0xb0], R3 ;  /* 0x0000b003ff0075a7 */ /* 0x000e640008001005 */
[----:B-1----:R-:W-:Y:S05]  /*2cc0*/  @P0 BRA `(.L_x_53) ;  /* 0x0000000000080947 */ /* 0x002fea0003800000 */
[----:B------:R-:W1:Y:S02]  /*2cd0*/  SYNCS.PHASECHK.TRANS64.TRYWAIT P0, [UR5+0xb0], R3 ;  /* 0x0000b003ff0075a7 */ /* 0x000e640008001105 */
[----:B-1----:R-:W-:Y:S05]  /*2ce0*/  @!P0 BRA `(.L_x_54) ;  /* 0x0000008800f88947 */ /* 0x002fea0003800000 */
.L_x_53:
[----:B------:R-:W-:-:S04]  /*2cf0*/  UIADD3 UR4, UPT, UPT, UR6, 0x1, URZ ;  /* 0x0000000106047890 */ /* 0x000fc8000fffe0ff */
[----:B------:R-:W-:-:S04]  /*2d00*/  UISETP.NE.AND UP0, UPT, UR4, 0x2, UPT ;  /* 0x000000020400788c */ /* 0x000fc8000bf05270 */
[----:B------:R-:W-:Y:S02]  /*2d10*/  USEL UR7, URZ, 0x1, UP0 ;  /* 0x00000001ff077887 */ /* 0x000fe40008000000 */
[----:B------:R-:W-:-:S04]  /*2d20*/  USEL UR4, UR4, URZ, UP0 ;  /* 0x000000ff04047287 */ /* 0x000fc80008000000 */
[----:B------:R-:W-:Y:S01]  /*2d30*/  ULEA UR4, UR4, UR37, 0x3 ;  /* 0x0000002504047291 */ /* 0x000fe2000f8e18ff */
[----:B-1----:R-:W-:-:S04]  /*2d40*/  LOP3.LUT R3, R12, UR7, RZ, 0x3c, !PT ;  /* 0x000000070c037c12 */ /* 0x002fc8000f8e3cff */
[----:B------:R-:W-:-:S04]  /*2d50*/  SHF.L.U32 R0, R3, 0x1f, RZ ;  /* 0x0000001f03007819 */ /* 0x000fc800000006ff */
[----:B------:R-:W1:Y:S02]  /*2d60*/  SYNCS.PHASECHK.TRANS64 P0, [UR4+0xb0], R0 ;  /* 0x0000b000ff0075a7 */ /* 0x000e640008001004 */
[----:B-1----:R-:W-:Y:S05]  /*2d70*/  @P0 EXIT ;  /* 0x000000000000094d */ /* 0x002fea0003800000 */
[----:B------:R-:W-:Y:S02]  /*2d80*/  SHF.L.U32 R3, R3, 0x1f, RZ ;  /* 0x0000001f03037819 */ /* 0x000fe400000006ff */
[----:B------:R-:W-:-:S07]  /*2d90*/  MOV R0, UR4 ;  /* 0x0000000400007c02 */ /* 0x000fce0008000f00 */
.L_x_55:
[----:B-1----:R1:W2:Y:S02]  /*2da0*/  SYNCS.PHASECHK.TRANS64.TRYWAIT P0, [R0+URZ+0xb0], R3 ;  /* 0x0000b003000075a7 */ /* 0x0022a400080011ff */
[----:B--2---:R-:W-:Y:S05]  /*2db0*/  @!P0 NANOSLEEP.SYNCS 0x989680 ;  /* 0x009896800000895d */ /* 0x004fea0003900000 */
[----:B------:R-:W2:Y:S02]  /*2dc0*/  @!P0 SYNCS.PHASECHK.TRANS64 P0, [R0+URZ+0xb0], R3 ;  /* 0x0000b003000085a7 */ /* 0x000ea400080010ff */
[----:B--2---:R-:W-:Y:S05]  /*2dd0*/  @P0 EXIT ;  /* 0x000000000000094d */ /* 0x004fea0003800000 */
[----:B------:R-:W-:Y:S05]  /*2de0*/  BRA `(.L_x_55) ;  /* 0xfffffffc00ec7947 */ /* 0x000fea000383ffff */
.L_x_48:
[----:B------:R-:W-:Y:S05]  /*2df0*/  BRA.U UP4, `(.L_x_56) ;  /* 0x0000001104907547 */ /* 0x000fea000b800000 */
[----:B------:R-:W-:Y:S01]  /*2e00*/  UMOV UR6, 0x40 ;  /* 0x0000004000067882 */ /* 0x000fe20000000000 */
[----:B------:R-:W-:Y:S01]  /*2e10*/  NOP ;  /* 0x0000000000007918 */ /* 0x000fe20000000000 */
[----:B------:R-:W-:Y:S01]  /*2e20*/  ULEA UR6, UR37, UR6, 0x18 ;  /* 0x0000000625067291 */ /* 0x000fe2000f8ec0ff */
[----:B------:R-:W-:Y:S02]  /*2e30*/  UMOV UR7, 0x400 ;  /* 0x0000040000077882 */ /* 0x000fe40000000000 */
[----:B------:R-:W-:-:S06]  /*2e40*/  ULEA UR37, UR37, UR7, 0x18 ;  /* 0x0000000725257291 */ /* 0x000fcc000f8ec0ff */
[----:B------:R-:W1:Y:S02]  /*2e50*/  LDS.U8 R2, [UR6+0x1c] ;  /* 0x00001c06ff027984 */ /* 0x000e640008000000 */
[----:B-1----:R-:W-:-:S13]  /*2e60*/  ISETP.NE.AND P0, PT, R2, RZ, PT ;  /* 0x000000ff0200720c */ /* 0x002fda0003f05270 */
[----:B------:R-:W-:Y:S05]  /*2e70*/  @P0 BRA `(.L_x_57) ;  /* 0x0000000400080947 */ /* 0x000fea0003800000 */
[----:B------:R-:W-:Y:S02]  /*2e80*/  UISETP.NE.U32.AND UP0, UPT, UR5, 0x1, UPT ;  /* 0x000000010500788c */ /* 0x000fe4000bf05070 */
[----:B------:R-:W-:-:S07]  /*2e90*/  UIADD3 UR8, UPT, UPT, UR6, 0x8, URZ ;  /* 0x0000000806087890 */ /* 0x000fce000fffe0ff */
[----:B------:R-:W-:Y:S05]  /*2ea0*/  BRA.U !UP0, `(.L_x_58) ;  /* 0x00000001089c7547 */ /* 0x000fea000b800000 */
[----:B------:R-:W-:Y:S01]  /*2eb0*/  ELECT P0, URZ, PT ;  /* 0x0000000000ff782f */ /* 0x000fe20003800000 */
[----:B------:R-:W-:-:S12]  /*2ec0*/  BSSY B0, `(.L_x_58) ;  /* 0x0000025000007945 */ /* 0x000fd80003800000 */
[----:B------:R-:W-:Y:S05]  /*2ed0*/  @!P0 BRA `(.L_x_59) ;  /* 0x00000000008c8947 */ /* 0x000fea0003800000 */
[----:B------:R-:W-:-:S05]  /*2ee0*/  UMOV UR7, 0x10 ;  /* 0x0000001000077882 */ /* 0x000fca0000000000 */
[----:B------:R-:W-:Y:S04]  /*2ef0*/  DEPBAR.LE SB1, 0x36 ;  /* 0x00009d800000791a */ /* 0x000fe80000000000 */
[----:B------:R-:W1:Y:S02]  /*2f00*/  UTCATOMSWS.2CTA.FIND_AND_SET.ALIGN UP1, UR7, UR7 ;  /* 0x00000007000775e3 */ /* 0x000e640008220800 */
[----:B-1----:R-:W-:Y:S01]  /*2f10*/  MOV R11, UR7 ;  /* 0x00000007000b7c02 */ /* 0x002fe20008000f00 */
[----:B------:R-:W-:Y:S06]  /*2f20*/  BRA.U UP1, `(.L_x_60) ;  /* 0x0000000101187547 */ /* 0x000fec000b800000 */
.L_x_61:
[----:B------:R-:W-:Y:S05]  /*2f30*/  NANOSLEEP 0x64 ;  /* 0x000000640000795d */ /* 0x000fea0003800000 */
[----:B------:R-:W-:-:S05]  /*2f40*/  UMOV UR7, 0x10 ;  /* 0x0000001000077882 */ /* 0x000fca0000000000 */
[----:B------:R-:W-:Y:S04]  /*2f50*/  DEPBAR.LE SB1, 0x36 ;  /* 0x00009d800000791a */ /* 0x000fe80000000000 */
[----:B------:R-:W1:Y:S02]  /*2f60*/  UTCATOMSWS.2CTA.FIND_AND_SET.ALIGN UP1, UR7, UR7 ;  /* 0x00000007000775e3 */ /* 0x000e640008220800 */
[----:B-1----:R-:W-:Y:S01]  /*2f70*/  MOV R11, UR7 ;  /* 0x00000007000b7c02 */ /* 0x002fe20008000f00 */
[----:B------:R-:W-:Y:S05]  /*2f80*/  BRA.U !UP1, `(.L_x_61) ;  /* 0xfffffffd09e87547 */ /* 0x000fea000b83ffff */
.L_x_60:
[----:B------:R-:W1:Y:S01]  /*2f90*/  LDS R5, [UR6+0x10] ;  /* 0x00001006ff057984 */ /* 0x000e620008000800 */
[----:B------:R-:W-:Y:S01]  /*2fa0*/  IMAD.U32 R3, RZ, RZ, UR37 ;  /* 0x00000025ff037e24 */ /* 0x000fe2000f8e00ff */
[----:B------:R-:W-:-:S03]  /*2fb0*/  MOV R2, UR4 ;  /* 0x0000000400027c02 */ /* 0x000fc60008000f00 */
[----:B------:R-:W-:Y:S01]  /*2fc0*/  VIADD R3, R3, 0x130 ;  /* 0x0000013003037836 */ /* 0x000fe20000000000 */
[----:B-1----:R-:W-:-:S04]  /*2fd0*/  SHF.L.U32 R5, R5, 0x1f, RZ ;  /* 0x0000001f05057819 */ /* 0x002fc800000006ff */
[----:B------:R-:W1:Y:S02]  /*2fe0*/  SYNCS.PHASECHK.TRANS64.TRYWAIT P0, [UR6+0x8], R5 ;  /* 0x00000805ff0075a7 */ /* 0x000e640008001106 */
[----:B-1----:R-:W-:Y:S05]  /*2ff0*/  @P0 BRA `(.L_x_62) ;  /* 0x0000000000080947 */ /* 0x002fea0003800000 */
[----:B------:R-:W1:Y:S02]  /*3000*/  SYNCS.PHASECHK.TRANS64.TRYWAIT P0, [UR6+0x8], R5 ;  /* 0x00000805ff0075a7 */ /* 0x000e640008001106 */
[----:B-1----:R-:W-:Y:S05]  /*3010*/  @!P0 BRA `(.L_x_63) ;  /* 0x0000008800448947 */ /* 0x002fea0003800000 */
.L_x_62:
[----:B-1----:R-:W-:Y:S01]  /*3020*/  HFMA2 R4, -RZ, RZ, 0, 5.9604644775390625e-08 ;  /* 0x00000001ff047431 */ /* 0x002fe200000001ff */
[----:B------:R-:W-:Y:S01]  /*3030*/  UPRMT UR7, UR4, 0x654, UR8 ;  /* 0x0000065404077896 */ /* 0x000fe20008000008 */
[----:B------:R-:W-:Y:S01]  /*3040*/  IMAD.MOV.U32 R6, RZ, RZ, 0xffff ;  /* 0x0000ffffff067424 */ /* 0x000fe200078e00ff */
[----:B------:R-:W-:Y:S01]  /*3050*/  PRMT R2, R2, 0x654, R3 ;  /* 0x0000065402027816 */ /* 0x000fe20000000003 */
[----:B------:R-:W-:Y:S02]  /*3060*/  IMAD.MOV.U32 R5, RZ, RZ, 0x4 ;  /* 0x00000004ff057424 */ /* 0x000fe400078e00ff */
[----:B------:R-:W-:Y:S01]  /*3070*/  IMAD.SHL.U32 R9, R11, 0x20, RZ ;  /* 0x000000200b097824 */ /* 0x000fe200078e00ff */
[----:B------:R-:W-:Y:S02]  /*3080*/  MOV R3, UR7 ;  /* 0x0000000700037c02 */ /* 0x000fe40008000f00 */
[-C--:B------:R-:W-:Y:S01]  /*3090*/  SHF.L.U32 R7, R6, R11.reuse, RZ ;  /* 0x0000000b06077219 */ /* 0x080fe200000006ff */
[----:B------:R1:W-:Y:S01]  /*30a0*/  SYNCS.ARRIVE.TRANS64.RED RZ, [UR7], R5 ;  /* 0x00000005ffff79a7 */ /* 0x0003e20008000407 */
[----:B------:R-:W-:Y:S01]  /*30b0*/  SHF.L.U32 R6, R4, R11, RZ ;  /* 0x0000000b04067219 */ /* 0x000fe200000006ff */
[----:B------:R1:W-:Y:S04]  /*30c0*/  STS [UR37+0x130], R9 ;  /* 0x00013009ff007988 */ /* 0x0003e80008000825 */
[----:B------:R1:W-:Y:S04]  /*30d0*/  STAS [R2.64], R11 ;  /* 0x0000000b02007dbd */ /* 0x0003e8000c0008ff */
[----:B------:R1:W-:Y:S04]  /*30e0*/  ATOMS.OR RZ, [UR6+0x14], R7 ;  /* 0x00001407ffff798c */ /* 0x0003e8000b000006 */
[----:B------:R1:W-:Y:S04]  /*30f0*/  ATOMS.OR RZ, [UR6+0x18], R6 ;  /* 0x00001806ffff798c */ /* 0x0003e8000b000006 */
[----:B------:R1:W-:Y:S02]  /*3100*/  ATOMS.XOR RZ, [UR6+0x10], R4 ;  /* 0x00001004ffff798c */ /* 0x0003e4000b800006 */
.L_x_59:
[----:B------:R-:W-:Y:S05]  /*3110*/  BSYNC B0 ;  /* 0x0000000000007941 */ /* 0x000fea0003800000 */
.L_x_58:
[----:B------:R-:W-:Y:S05]  /*3120*/  BRA.U UP0, `(.L_x_64) ;  /* 0x00000001006c7547 */ /* 0x000fea000b800000 */
[----:B------:R-:W-:-:S03]  /*3130*/  UMOV UR7, 0xffffffff ;  /* 0xffffffff00077882 */ /* 0x000fc60000000000 */
[----:B------:R-:W-:Y:S05]  /*3140*/  BRA.DIV UR7, `(.L_x_65) ;  /* 0x0000008a07107947 */ /* 0x000fea000b800000 */
[----:B------:R-:W-:-:S13]  /*3150*/  ELECT P6, URZ, PT ;  /* 0x0000000000ff782f */ /* 0x000fda00038c0000 */
.L_x_167:
[----:B------:R-:W-:Y:S05]  /*3160*/  @!P6 BRA `(.L_x_64) ;  /* 0x00000000005ce947 */ /* 0x000fea0003800000 */
[----:B-1----:R-:W1:Y:S02]  /*3170*/  LDS R3, [UR6+0x10] ;  /* 0x00001006ff037984 */ /* 0x002e640008000800 */
[----:B-1----:R-:W-:-:S04]  /*3180*/  SHF.L.U32 R3, R3, 0x1f, RZ ;  /* 0x0000001f03037819 */ /* 0x002fc800000006ff */
[----:B------:R-:W1:Y:S02]  /*3190*/  SYNCS.PHASECHK.TRANS64.TRYWAIT P0, [UR6+0x8], R3 ;  /* 0x00000803ff0075a7 */ /* 0x000e640008001106 */
[----:B-1----:R-:W-:Y:S05]  /*31a0*/  @P0 BRA `(.L_x_66) ;  /* 0x0000000000080947 */ /* 0x002fea0003800000 */
[----:B------:R-:W1:Y:S02]  /*31b0*/  SYNCS.PHASECHK.TRANS64.TRYWAIT P0, [UR6+0x8], R3 ;  /* 0x00000803ff0075a7 */ /* 0x000e640008001106 */
[----:B-1----:R-:W-:Y:S05]  /*31c0*/  @!P0 BRA `(.L_x_67) ;  /* 0x0000008800108947 */ /* 0x002fea0003800000 */
.L_x_66:
[----:B------:R-:W2:Y:S01]  /*31d0*/  LDS R5, [UR37+0x130] ;  /* 0x00013025ff057984 */ /* 0x000ea20008000800 */
[----:B-1----:R-:W-:Y:S02]  /*31e0*/  HFMA2 R2, -RZ, RZ, 0, 5.9604644775390625e-08 ;  /* 0x00000001ff027431 */ /* 0x002fe400000001ff */
[----:B------:R-:W-:Y:S01]  /*31f0*/  IMAD.MOV.U32 R3, RZ, RZ, 0xffff ;  /* 0x0000ffffff037424 */ /* 0x000fe200078e00ff */
[----:B------:R-:W-:Y:S01]  /*3200*/  UPRMT UR7, UR4, 0x654, UR8 ;  /* 0x0000065404077896 */ /* 0x000fe20008000008 */
[----:B--2---:R-:W-:-:S03]  /*3210*/  IMAD.SHL.U32 R4, R5, 0x20, RZ ;  /* 0x0000002005047824 */ /* 0x004fc600078e00ff */
[-C--:B------:R-:W-:Y:S02]  /*3220*/  SHF.L.U32 R3, R3, R5.reuse, RZ ;  /* 0x0000000503037219 */ /* 0x080fe400000006ff */
[----:B------:R-:W-:Y:S01]  /*3230*/  SHF.L.U32 R5, R2, R5, RZ ;  /* 0x0000000502057219 */ /* 0x000fe200000006ff */
[----:B------:R2:W-:Y:S04]  /*3240*/  STS [UR37+0x130], R4 ;  /* 0x00013004ff007988 */ /* 0x0005e80008000825 */
[----:B------:R2:W-:Y:S04]  /*3250*/  ATOMS.OR RZ, [UR6+0x14], R3 ;  /* 0x00001403ffff798c */ /* 0x0005e8000b000006 */
[----:B------:R2:W-:Y:S01]  /*3260*/  ATOMS.OR RZ, [UR6+0x18], R5 ;  /* 0x00001805ffff798c */ /* 0x0005e2000b000006 */
[----:B------:R-:W-:Y:S03]  /*3270*/  SYNCS.ARRIVE.TRANS64.RED.A1T0 RZ, [UR7], RZ ;  /* 0x000000ffffff79a7 */ /* 0x000fe60008100407 */
[----:B------:R2:W-:Y:S01]  /*3280*/  ATOMS.XOR RZ, [UR6+0x10], R2 ;  /* 0x00001002ffff798c */ /* 0x0005e2000b800006 */
[----:B------:R-:W-:Y:S05]  /*3290*/  BRA `(.L_x_64) ;  /* 0x0000000000107947 */ /* 0x000fea0003800000 */
.L_x_57:
[----:B------:R-:W-:-:S05]  /*32a0*/  MOV R2, 0xffffffff ;  /* 0xffffffff00027802 */ /* 0x000fca0000000f00 */
[----:B------:R1:W-:Y:S02]  /*32b0*/  STS [UR37+0x130], R2 ;  /* 0x00013002ff007988 */ /* 0x0003e40008000825 */
[----:B-1----:R-:W-:Y:S02]  /*32c0*/  MOV R2, 0x32e0 ;  /* 0x000032e000027802 */ /* 0x002fe40000000f00 */
[----:B-----5:R-:W-:Y:S05]  /*32d0*/  CALL.REL.NOINC `($__internal_1_$__cuda_sm10x_tcgen05_guardrail_trap_phase_invalid_during_alloc) ;  /* 0x0000008c00b47944 */ /* 0x020fea0003c00000 */
.L_x_64:
[----:B------:R-:W-:Y:S05]  /*32e0*/  WARPSYNC.ALL ;  /* 0x0000000000007948 */ /* 0x000fea0003800000 */
[----:B------:R-:W3:Y:S01]  /*32f0*/  S2UR UR7, SR_CgaCtaId ;  /* 0x00000000000779c3 */ /* 0x000ee20000008800 */
[----:B------:R-:W-:Y:S01]  /*3300*/  UMOV UR6, 0x400 ;  /* 0x0000040000067882 */ /* 0x000fe20000000000 */
[----:B------:R-:W-:-:S06]  /*3310*/  NOP ;  /* 0x0000000000007918 */ /* 0x000fcc0000000000 */
[----:B------:R-:W-:Y:S06]  /*3320*/  BAR.ARV 0x6, 0xa0 ;  /* 0x0182800000007b1d */ /* 0x000fec0000002000 */
[----:B------:R-:W4:Y:S01]  /*3330*/  LDCU UR8, c[0x0][0x38c] ;  /* 0x00007180ff0877ac */ /* 0x000f220008000800 */
[----:B------:R-:W-:Y:S01]  /*3340*/  LOP3.LUT R0, R0, 0xffff, RZ, 0xc0, !PT ;  /* 0x0000ffff00007812 */ /* 0x000fe200078ec0ff */
[----:B-1----:R-:W-:Y:S01]  /*3350*/  IMAD.MOV.U32 R9, RZ, RZ, 0x1 ;  /* 0x00000001ff097424 */ /* 0x002fe200078e00ff */
[----:B------:R-:W-:Y:S01]  /*3360*/  LOP3.LUT R8, R8, 0xffff, RZ, 0xc0, !PT ;  /* 0x0000ffff08087812 */ /* 0x000fe200078ec0ff */
[----:B------:R-:W-:Y:S01]  /*3370*/  UMOV UR19, URZ ;  /* 0x000000ff00137c82 */ /* 0x000fe20008000000 */
[----:B------:R-:W-:Y:S01]  /*3380*/  R2UR UR11, R0 ;  /* 0x00000000000b72ca */ /* 0x000fe200000e0000 */
[----:B------:R-:W-:Y:S01]  /*3390*/  UMOV UR18, URZ ;  /* 0x000000ff00127c82 */ /* 0x000fe20008000000 */
[----:B------:R-:W-:Y:S01]  /*33a0*/  R2UR UR12, R8 ;  /* 0x00000000080c72ca */ /* 0x000fe200000e0000 */
[----:B------:R-:W-:Y:S01]  /*33b0*/  IMAD.MOV.U32 R8, RZ, RZ, RZ ;  /* 0x000000ffff087224 */ /* 0x000fe200078e00ff */
[----:B------:R-:W-:Y:S01]  /*33c0*/  UMOV UR17, URZ ;  /* 0x000000ff00117c82 */ /* 0x000fe20008000000 */
[----:B---3--:R-:W-:-:S02]  /*33d0*/  ULEA UR7, UR7, UR6, 0x18 ;  /* 0x0000000607077291 */ /* 0x008fc4000f8ec0ff */
[----:B------:R-:W-:Y:S02]  /*33e0*/  UISETP.NE.AND UP2, UPT, UR5, URZ, UPT ;  /* 0x000000ff0500728c */ /* 0x000fe4000bf45270 */
[----:B------:R-:W-:Y:S02]  /*33f0*/  UIADD3 UR13, UPT, UPT, UR7, 0x10800, URZ ;  /* 0x00010800070d7890 */ /* 0x000fe4000fffe0ff */
[----:B------:R-:W-:Y:S02]  /*3400*/  UIADD3 UR14, UPT, UPT, UR7, 0x24800, URZ ;  /* 0x00024800070e7890 */ /* 0x000fe4000fffe0ff */
[----:B----4-:R-:W-:Y:S01]  /*3410*/  UIADD3 UR8, UPT, UPT, UR8, 0x3f, URZ ;  /* 0x0000003f08087890 */ /* 0x010fe2000fffe0ff */
[----:B--2---:R-:W1:Y:S01]  /*3420*/  LDS R2, [UR7+0x130] ;  /* 0x00013007ff027984 */ /* 0x004e620008000800 */
[----:B------:R-:W-:Y:S02]  /*3430*/  USHF.R.U32.HI UR13, URZ, 0x4, UR13 ;  /* 0x00000004ff0d7899 */ /* 0x000fe4000801160d */
[----:B------:R-:W-:-:S02]  /*3440*/  USHF.R.S32.HI UR6, URZ, 0x1f, UR8 ;  /* 0x0000001fff067899 */ /* 0x000fc40008011408 */
[----:B------:R-:W-:Y:S02]  /*3450*/  USHF.R.U32.HI UR14, URZ, 0x4, UR14 ;  /* 0x00000004ff0e7899 */ /* 0x000fe4000801160e */
[----:B------:R-:W-:Y:S02]  /*3460*/  ULEA.HI UR6, UR6, UR8, URZ, 0x6 ;  /* 0x0000000806067291 */ /* 0x000fe4000f8f30ff */
[----:B------:R-:W-:Y:S02]  /*3470*/  ULOP3.LUT UR13, UR13, 0x3fff, URZ, 0xc0, !UPT ;  /* 0x00003fff0d0d7892 */ /* 0x000fe4000f8ec0ff */
[----:B------:R-:W-:Y:S02]  /*3480*/  USHF.R.S32.HI UR6, URZ, 0x6, UR6 ;  /* 0x00000006ff067899 */ /* 0x000fe40008011406 */
[----:B------:R-:W-:Y:S02]  /*3490*/  ULOP3.LUT UR14, UR14, 0x3fff, URZ, 0xc0, !UPT ;  /* 0x00003fff0e0e7892 */ /* 0x000fe4000f8ec0ff */
[----:B------:R-:W-:Y:S01]  /*34a0*/  UISETP.LT.AND UP0, UPT, UR6, 0x1, UPT ;  /* 0x000000010600788c */ /* 0x000fe2000bf01270 */
[----:B------:R-:W-:Y:S01]  /*34b0*/  UMOV UR28, 0x0 ;  /* 0x00000000001c7882 */ /* 0x000fe20000000000 */
[----:B------:R-:W-:Y:S01]  /*34c0*/  UMOV UR29, 0x10400010 ;  /* 0x10400010001d7882 */ /* 0x000fe20000000000 */
[----:B------:R-:W-:-:S02]  /*34d0*/  ULOP3.LUT UR13, UR13, 0x10000, URZ, 0xfc, !UPT ;  /* 0x000100000d0d7892 */ /* 0x000fc4000f8efcff */
[----:B------:R-:W-:Y:S02]  /*34e0*/  ULOP3.LUT UR14, UR14, 0x10000, URZ, 0xfc, !UPT ;  /* 0x000100000e0e7892 */ /* 0x000fe4000f8efcff */
[----:B------:R-:W-:Y:S01]  /*34f0*/  USEL UR20, UR6, 0x1, !UP0 ;  /* 0x0000000106147887 */ /* 0x000fe2000c000000 */
[----:B------:R-:W-:Y:S01]  /*3500*/  UMOV UR26, 0x0 ;  /* 0x00000000001a7882 */ /* 0x000fe20000000000 */
[----:B------:R-:W-:Y:S01]  /*3510*/  UMOV UR27, 0x10400010 ;  /* 0x10400010001b7882 */ /* 0x000fe20000000000 */
[----:B------:R-:W-:Y:S01]  /*3520*/  UMOV UR24, 0x0 ;  /* 0x0000000000187882 */ /* 0x000fe20000000000 */
[----:B------:R-:W-:Y:S01]  /*3530*/  UMOV UR25, 0x10400010 ;  /* 0x1040001000197882 */ /* 0x000fe20000000000 */
[----:B------:R-:W-:Y:S01]  /*3540*/  UMOV UR22, 0x0 ;  /* 0x0000000000167882 */ /* 0x000fe20000000000 */
[----:B------:R-:W-:Y:S01]  /*3550*/  UMOV UR23, 0x10400010 ;  /* 0x1040001000177882 */ /* 0x000fe20000000000 */
[----:B-1----:R-:W-:Y:S02]  /*3560*/  R2UR UR21, R2 ;  /* 0x00000000021572ca */ /* 0x002fe400000e0000 */
[----:B------:R-:W-:-:S13]  /*3570*/  CS2R R2, SRZ ;  /* 0x0000000000027805 */ /* 0x000fda000001ff00 */
.L_x_75:
[C---:B------:R-:W-:Y:S02]  /*3580*/  LEA R0, R8.reuse, UR7, 0x3 ;  /* 0x0000000708007c11 */ /* 0x040fe4000f8e18ff */
[----:B------:R-:W-:Y:S02]  /*3590*/  SHF.L.U32 R5, R3, 0x1f, RZ ;  /* 0x0000001f03057819 */ /* 0x000fe400000006ff */
[----:B------:R-:W-:Y:S02]  /*35a0*/  LEA R4, R8, UR7, 0x4 ;  /* 0x0000000708047c11 */ /* 0x000fe4000f8e20ff */
[----:B------:R-:W1:Y:S02]  /*35b0*/  SYNCS.PHASECHK.TRANS64.TRYWAIT P0, [R0+URZ+0xa0], R5 ;  /* 0x0000a005000075a7 */ /* 0x000e6400080011ff */
[----:B-1-34-:R-:W-:Y:S05]  /*35c0*/  @!P0 BRA `(.L_x_68) ;  /* 0x0000008400288947 */ /* 0x01afea0003800000 */
.L_x_168:
[----:B-1----:R-:W1:Y:S01]  /*35d0*/  LDS.128 R4, [R4+0x110] ;  /* 0x0001100004047984 */ /* 0x002e620000000c00 */
[----:B------:R-:W-:Y:S02]  /*35e0*/  VIADD R0, R0, 0xb0 ;  /* 0x000000b000007836 */ /* 0x000fe40000000000 */
[----:B------:R-:W-:Y:S01]  /*35f0*/  VIADD R8, R8, 0x1 ;  /* 0x0000000108087836 */ /* 0x000fe20000000000 */
[----:B------:R-:W-:Y:S01]  /*3600*/  @!PT LDS RZ, [RZ] ;  /* 0x00000000fffff984 */ /* 0x000fe20000000800 */
[----:B------:R-:W-:Y:S01]  /*3610*/  @!PT LDS RZ, [RZ] ;  /* 0x00000000fffff984 */ /* 0x000fe20000000800 */
[----:B------:R-:W-:Y:S01]  /*3620*/  @!PT LDS RZ, [RZ] ;  /* 0x00000000fffff984 */ /* 0x000fe20000000800 */
[----:B------:R-:W-:Y:S01]  /*3630*/  @!PT LDS RZ, [RZ] ;  /* 0x00000000fffff984 */ /* 0x000fe20000000800 */
[----:B------:R2:W-:Y:S06]  /*3640*/  MEMBAR.ALL.CTA ;  /* 0x0000000000007992 */ /* 0x0005ec0000008000 */
[----:B--2---:R-:W2:Y:S01]  /*3650*/  FENCE.VIEW.ASYNC.S ;  /* 0x00000000000073c6 */ /* 0x004ea20000000000 */
[----:B------:R-:W-:-:S04]  /*3660*/  PRMT R0, RZ, 0x654, R0 ;  /* 0x00000654ff007816 */ /* 0x000fc80000000000 */
[----:B--2---:R2:W-:Y:S01]  /*3670*/  SYNCS.ARRIVE.TRANS64.RED.A1T0 RZ, [R0+URZ], RZ ;  /* 0x000000ff00ff79a7 */ /* 0x0045e200081004ff */
[----:B-1----:R-:W-:Y:S01]  /*3680*/  LOP3.LUT P1, RZ, R6, 0x1, RZ, 0xc0, !PT ;  /* 0x0000000106ff7812 */ /* 0x002fe2000782c0ff */
[----:B--2---:R-:W-:-:S12]  /*3690*/  BRA.U UP2, `(.L_x_69) ;  /* 0x0000000502087547 */ /* 0x004fd8000b800000 */
[----:B------:R-:W1:Y:S01]  /*36a0*/  LDCU UR8, c[0x0][0x38c] ;  /* 0x00007180ff0877ac */ /* 0x000e620008000800 */
[----:B------:R-:W-:Y:S02]  /*36b0*/  PLOP3.LUT P2, PT, PT, PT, PT, 0x80, 0x8 ;  /* 0x000000000008781c */ /* 0x000fe40003f4f070 */
[----:B------:R-:W-:Y:S01]  /*36c0*/  SHF.L.U32 R5, R9, 0x1f, RZ ;  /* 0x0000001f09057819 */ /* 0x000fe200000006ff */
[----:B------:R-:W-:Y:S02]  /*36d0*/  ULEA UR9, UR19, UR7, 0x3 ;  /* 0x0000000713097291 */ /* 0x000fe4000f8e18ff */
[----:B------:R-:W-:Y:S02]  /*36e0*/  ULEA UR10, UR19, UR21, 0x8 ;  /* 0x00000015130a7291 */ /* 0x000fe4000f8e40ff */
[----:B-1----:R-:W-:-:S06]  /*36f0*/  UISETP.GE.AND UP0, UPT, UR8, 0x1, UPT ;  /* 0x000000010800788c */ /* 0x002fcc000bf06270 */
[----:B------:R-:W-:-:S05]  /*3700*/  PLOP3.LUT P0, PT, PT, PT, UP0, 0x80, 0x8 ;  /* 0x000000000008781c */ /* 0x000fca0003f0f008 */
[----:B------:R-:W-:-:S08]  /*3710*/  @UP0 ULEA UR8, UR18, UR7, 0x3 ;  /* 0x0000000712080291 */ /* 0x000fd0000f8e18ff */
[----:B------:R-:W-:-:S04]  /*3720*/  @P0 SHF.L.U32 R0, R2, 0x1f, RZ ;  /* 0x0000001f02000819 */ /* 0x000fc800000006ff */
[----:B------:R1:W2:Y:S01]  /*3730*/  @P0 SYNCS.PHASECHK.TRANS64.TRYWAIT P2, [UR8], R0 ;  /* 0x00000000ff0005a7 */ /* 0x0002a20008041108 */
[----:B------:R-:W3:Y:S02]  /*3740*/  SYNCS.PHASECHK.TRANS64.TRYWAIT P0, [UR9+0xd0], R5 ;  /* 0x0000d005ff0075a7 */ /* 0x000ee40008001109 */
[----:B-123--:R-:W-:Y:S05]  /*3750*/  @!P0 BRA `(.L_x_70) ;  /* 0x0000008000d88947 */ /* 0x00efea0003800000 */
.L_x_170:
[----:B------:R-:W-:Y:S01]  /*3760*/  UMOV UR16, UR17 ;  /* 0x0000001100107c82 */ /* 0x000fe20008000000 */
[----:B------:R-:W-:Y:S05]  /*3770*/  BRA.U !UP0, `(.L_x_71) ;  /* 0x0000000108c07547 */ /* 0x000fea000b800000 */
[----:B------:R-:W-:Y:S02]  /*3780*/  UIADD3 UR16, UPT, UPT, UR20, UR17, URZ ;  /* 0x0000001114107290 */ /* 0x000fe4000fffe0ff */
[----:B------:R-:W-:Y:S01]  /*3790*/  UPLOP3.LUT UP3, UPT, UPT, UPT, UPT, 0x40, 0x4 ;  /* 0x000000000004789c */ /* 0x000fe20003f6e870 */
[----:B------:R-:W-:Y:S01]  /*37a0*/  UMOV UR15, UR6 ;  /* 0x00000006000f7c82 */ /* 0x000fe20008000000 */
[----:B------:R-:W-:-:S09]  /*37b0*/  UMOV UR46, UR18 ;  /* 0x00000012002e7c82 */ /* 0x000fd20008000000 */
.L_x_74:
[----:B--2---:R-:W-:Y:S01]  /*37c0*/  ULEA UR8, UR46, UR7, 0x3 ;  /* 0x000000072e087291 */ /* 0x004fe2000f8e18ff */
[----:B---3--:R-:W-:Y:S11]  /*37d0*/  @P2 BRA `(.L_x_72) ;  /* 0x00000000000c2947 */ /* 0x008ff60003800000 */
[----:B-1----:R-:W-:Y:S04]  /*37e0*/  SHF.L.U32 R5, R2, 0x1f, RZ ;  /* 0x0000001f02057819 */ /* 0x002fe800000006ff */
[----:B------:R-:W1:Y:S02]  /*37f0*/  SYNCS.PHASECHK.TRANS64.TRYWAIT P0, [UR8], R5 ;  /* 0x00000005ff0075a7 */ /* 0x000e640008001108 */
[----:B-1----:R-:W-:Y:S05]  /*3800*/  @!P0 BRA `(.L_x_73) ;  /* 0x0000008000c48947 */ /* 0x002fea0003800000 */
.L_x_72:
[----:B------:R-:W-:Y:S01]  /*3810*/  UISETP.NE.AND UP0, UPT, UR15, 0x1, UPT ;  /* 0x000000010f00788c */ /* 0x000fe2000bf05270 */
[----:B------:R-:W-:Y:S01]  /*3820*/  PLOP3.LUT P2, PT, PT, PT, PT, 0x80, 0x8 ;  /* 0x000000000008781c */ /* 0x000fe20003f4f070 */
[----:B------:R-:W-:Y:S02]  /*3830*/  UIADD3 UR18, UPT, UPT, UR46, 0x1, URZ ;  /* 0x000000012e127890 */ /* 0x000fe4000fffe0ff */
[----:B------:R-:W-:Y:S02]  /*3840*/  ULEA UR32, UR46, UR14, 0xa ;  /* 0x0000000e2e207291 */ /* 0x000fe4000f8e50ff */
[----:B------:R-:W-:Y:S01]  /*3850*/  UISETP.NE.AND UP1, UPT, UR18, 0x5, UPT ;  /* 0x000000051200788c */ /* 0x000fe2000bf25270 */
[----:B------:R-:W-:Y:S01]  /*3860*/  PLOP3.LUT P0, PT, PT, PT, UP0, 0x80, 0x8 ;  /* 0x000000000008781c */ /* 0x000fe20003f0f008 */
[----:B------:R-:W-:Y:S02]  /*3870*/  UIADD3 UR44, UPT, UPT, UR32, 0x2, URZ ;  /* 0x00000002202c7890 */ /* 0x000fe4000fffe0ff */
[----:B------:R-:W-:Y:S02]  /*3880*/  USEL UR31, URZ, 0x1, UP1 ;  /* 0x00000001ff1f7887 */ /* 0x000fe40008800000 */
[----:B------:R-:W-:Y:S02]  /*3890*/  USEL UR18, UR18, URZ, UP1 ;  /* 0x000000ff12127287 */ /* 0x000fe40008800000 */
[----:B------:R-:W-:Y:S02]  /*38a0*/  UIADD3 UR40, UPT, UPT, UR32, 0x4, URZ ;  /* 0x0000000420287890 */ /* 0x000fe4000fffe0ff */
[----:B------:R-:W-:Y:S01]  /*38b0*/  @UP0 ULEA UR30, UR18, UR7, 0x3 ;  /* 0x00000007121e0291 */ /* 0x000fe2000f8e18ff */
[----:B------:R-:W-:Y:S01]  /*38c0*/  LOP3.LUT R2, R2, UR31, RZ, 0x3c, !PT ;  /* 0x0000001f02027c12 */ /* 0x000fe2000f8e3cff */
[----:B------:R-:W-:Y:S02]  /*38d0*/  UIADD3 UR36, UPT, UPT, UR32, 0x6, URZ ;  /* 0x0000000620247890 */ /* 0x000fe4000fffe0ff */
[----:B------:R-:W-:Y:S01]  /*38e0*/  UIADD3 UR8, UPT, UPT, UR8, 0x28, URZ ;  /* 0x0000002808087890 */ /* 0x000fe2000fffe0ff */
[----:B-1----:R-:W-:Y:S01]  /*38f0*/  @P0 SHF.L.U32 R0, R2, 0x1f, RZ ;  /* 0x0000001f02000819 */ /* 0x002fe200000006ff */
[----:B------:R-:W-:Y:S02]  /*3900*/  UIADD3 UR17, UPT, UPT, UR17, 0x1, URZ ;  /* 0x0000000111117890 */ /* 0x000fe4000fffe0ff */
[----:B------:R-:W-:Y:S01]  /*3910*/  UIADD3 UR15, UPT, UPT, UR15, -0x1, URZ ;  /* 0xffffffff0f0f7890 */ /* 0x000fe2000fffe0ff */
[----:B------:R2:W3:Y:S01]  /*3920*/  @P0 SYNCS.PHASECHK.TRANS64.TRYWAIT P2, [UR30], R0 ;  /* 0x00000000ff0005a7 */ /* 0x0004e2000804111e */
[----:B------:R-:W-:Y:S02]  /*3930*/  ULEA UR30, UR46, UR13, 0xa ;  /* 0x0000000d2e1e7291 */ /* 0x000fe4000f8e50ff */
[----:B------:R-:W-:Y:S02]  /*3940*/  UISETP.NE.AND UP0, UPT, UR17, UR16, UPT ;  /* 0x000000101100728c */ /* 0x000fe4000bf05270 */
[----:B------:R-:W-:Y:S02]  /*3950*/  UIADD3 UR42, UPT, UPT, UR30, 0x2, URZ ;  /* 0x000000021e2a7890 */ /* 0x000fe4000fffe0ff */
[----:B------:R-:W-:Y:S02]  /*3960*/  UIADD3 UR38, UPT, UPT, UR30, 0x4, URZ ;  /* 0x000000041e267890 */ /* 0x000fe4000fffe0ff */
[----:B------:R-:W-:Y:S01]  /*3970*/  UIADD3 UR34, UPT, UPT, UR30, 0x6, URZ ;  /* 0x000000061e227890 */ /* 0x000fe2000fffe0ff */
[----:B------:R-:W-:Y:S01]  /*3980*/  UMOV UR33, 0x40004040 ;  /* 0x4000404000217882 */ /* 0x000fe20000000000 */
[----:B------:R-:W-:Y:S01]  /*3990*/  UMOV UR31, 0x40004040 ;  /* 0x40004040001f7882 */ /* 0x000fe20000000000 */
[----:B------:R-:W-:Y:S01]  /*39a0*/  UMOV UR45, 0x40004040 ;  /* 0x40004040002d7882 */ /* 0x000fe20000000000 */
[----:B------:R2:W-:Y:S01]  /*39b0*/  UTCHMMA.2CTA gdesc[UR30], gdesc[UR32], tmem[UR10], tmem[UR28], idesc[UR29], UP3 ;  /* 0x00ff1c201e0075ea */ /* 0x0005e20009a0000a */
[----:B------:R-:W-:Y:S01]  /*39c0*/  UPLOP3.LUT UP3, UPT, UPT, UPT, UPT, 0x80, 0x8 ;  /* 0x000000000008789c */ /* 0x000fe20003f6f070 */
[----:B------:R-:W-:Y:S01]  /*39d0*/  UMOV UR43, 0x40004040 ;  /* 0x40004040002b7882 */ /* 0x000fe20000000000 */
[----:B------:R-:W-:Y:S01]  /*39e0*/  UMOV UR41, 0x40004040 ;  /* 0x4000404000297882 */ /* 0x000fe20000000000 */
[----:B------:R2:W-:Y:S01]  /*39f0*/  UTCHMMA.2CTA gdesc[UR42], gdesc[UR44], tmem[UR10], tmem[UR26], idesc[UR27], UPT ;  /* 0x00ff1a2c2a0075ea */ /* 0x0005e2000ba0000a */
[----:B------:R-:W-:Y:S01]  /*3a00*/  UMOV UR39, 0x40004040 ;  /* 0x4000404000277882 */ /* 0x000fe20000000000 */
[----:B------:R-:W-:Y:S01]  /*3a10*/  UMOV UR37, 0x40004040 ;  /* 0x4000404000257882 */ /* 0x000fe20000000000 */
[----:B------:R-:W-:Y:S01]  /*3a20*/  UMOV UR35, 0x40004040 ;  /* 0x4000404000237882 */ /* 0x000fe20000000000 */
[----:B------:R2:W-:Y:S01]  /*3a30*/  UTCHMMA.2CTA gdesc[UR38], gdesc[UR40], tmem[UR10], tmem[UR24], idesc[UR25], UPT ;  /* 0x00ff1828260075ea */ /* 0x0005e2000ba0000a */
[----:B------:R2:W-:Y:S01]  /*3a40*/  UTCHMMA.2CTA gdesc[UR34], gdesc[UR36], tmem[UR10], tmem[UR22], idesc[UR23], UPT ;  /* 0x00ff1624220075ea */ /* 0x0005e2000ba0000a */
[----:B------:R2:W-:Y:S01]  /*3a50*/  UTCBAR.2CTA.MULTICAST [UR8], URZ, UR12 ;  /* 0x000000ff080073e9 */ /* 0x0005e2000820080c */
[----:B------:R-:W-:Y:S01]  /*3a60*/  UMOV UR46, UR18 ;  /* 0x00000012002e7c82 */ /* 0x000fe20008000000 */
[----:B------:R-:W-:Y:S05]  /*3a70*/  BRA.U UP0, `(.L_x_74) ;  /* 0xfffffffd00507547 */ /* 0x000fea000b83ffff */
.L_x_71:
[----:B------:R-:W-:Y:S01]  /*3a80*/  UIADD3 UR9, UPT, UPT, UR9, 0xc0, URZ ;  /* 0x000000c009097890 */ /* 0x000fe2000fffe0ff */
[----:B------:R-:W-:-:S08]  /*3a90*/  UMOV UR17, UR16 ;  /* 0x0000001000117c82 */ /* 0x000fd00008000000 */
[----:B------:R4:W-:Y:S01]  /*3aa0*/  UTCBAR.2CTA.MULTICAST [UR9], URZ, UR11 ;  /* 0x000000ff090073e9 */ /* 0x0009e2000820080b */
[----:B------:R-:W-:Y:S02]  /*3ab0*/  NOP ;  /* 0x0000000000007918 */ /* 0x000fe40000000000 */
.L_x_69:
[----:B------:R-:W-:Y:S01]  /*3ac0*/  UIADD3 UR19, UPT, UPT, UR19, 0x1, URZ ;  /* 0x0000000113137890 */ /* 0x000fe2000fffe0ff */
[----:B------:R-:W-:-:S03]  /*3ad0*/  ISETP.NE.AND P0, PT, R8, 0x2, PT ;  /* 0x000000020800780c */ /* 0x000fc60003f05270 */
[----:B------:R-:W-:Y:S01]  /*3ae0*/  UISETP.NE.AND UP0, UPT, UR19, 0x2, UPT ;  /* 0x000000021300788c */ /* 0x000fe2000bf05270 */
[----:B-12---:R-:W-:Y:S02]  /*3af0*/  SEL R0, RZ, 0x1, P0 ;  /* 0x00000001ff007807 */ /* 0x006fe40000000000 */
[----:B------:R-:W-:Y:S01]  /*3b00*/  SEL R8, R8, RZ, P0 ;  /* 0x000000ff08087207 */ /* 0x000fe20000000000 */
[----:B------:R-:W-:Y:S01]  /*3b10*/  USEL UR8, URZ, 0x1, UP0 ;  /* 0x00000001ff087887 */ /* 0x000fe20008000000 */
[----:B------:R-:W-:Y:S01]  /*3b20*/  LOP3.LUT R3, R3, R0, RZ, 0x3c, !PT ;  /* 0x0000000003037212 */ /* 0x000fe200078e3cff */
[----:B------:R-:W-:-:S04]  /*3b30*/  USEL UR19, UR19, URZ, UP0 ;  /* 0x000000ff13137287 */ /* 0x000fc80008000000 */
[----:B------:R-:W-:Y:S01]  /*3b40*/  LOP3.LUT R9, R9, UR8, RZ, 0x3c, !PT ;  /* 0x0000000809097c12 */ /* 0x000fe2000f8e3cff */
[----:B------:R-:W-:Y:S07]  /*3b50*/  @P1 BRA `(.L_x_75) ;  /* 0xfffffff800881947 */ /* 0x000fee000383ffff */
[----:B------:R-:W1:Y:S01]  /*3b60*/  S2UR UR6, SR_CgaCtaId ;  /* 0x00000000000679c3 */ /* 0x000e620000008800 */
[----:B------:R-:W-:Y:S01]  /*3b70*/  ELECT P0, URZ, PT ;  /* 0x0000000000ff782f */ /* 0x000fe20003800000 */
[----:B------:R-:W-:Y:S01]  /*3b80*/  HFMA2 R0, -RZ, RZ, 0, 5.9604644775390625e-08 ;  /* 0x00000001ff007431 */ /* 0x000fe200000001ff */
[----:B------:R-:W-:-:S05]  /*3b90*/  UMOV UR8, 0x40 ;  /* 0x0000004000087882 */ /* 0x000fca0000000000 */
[----:B------:R-:W-:Y:S01]  /*3ba0*/  UVIRTCOUNT.DEALLOC.SMPOOL 0x80 ;  /* 0x000000800000784c */ /* 0x000fe20000000000 */
[----:B------:R-:W-:Y:S02]  /*3bb0*/  UISETP.NE.AND UP0, UPT, UR5, URZ, UPT ;  /* 0x000000ff0500728c */ /* 0x000fe4000bf05270 */
[----:B-1----:R-:W-:-:S09]  /*3bc0*/  ULEA UR6, UR6, UR8, 0x18 ;  /* 0x0000000806067291 */ /* 0x002fd2000f8ec0ff */
[----:B------:R1:W-:Y:S01]  /*3bd0*/  @P0 STS.U8 [UR6+0x1c], R0 ;  /* 0x00001c00ff000988 */ /* 0x0003e20008000006 */
[----:B------:R-:W-:Y:S05]  /*3be0*/  BRA.U UP0, `(.L_x_76) ;  /* 0x0000000100587547 */ /* 0x000fea000b800000 */
[----:B------:R-:W-:Y:S01]  /*3bf0*/  UIADD3 UR8, UPT, UPT, UR7, 0xd0, URZ ;  /* 0x000000d007087890 */ /* 0x000fe2000fffe0ff */
[----:B------:R-:W-:-:S03]  /*3c00*/  SHF.L.U32 R3, R9, 0x1f, RZ ;  /* 0x0000001f09037819 */ /* 0x000fc600000006ff */
[----:B------:R-:W-:-:S09]  /*3c10*/  ULEA UR5, UR19, UR8, 0x3 ;  /* 0x0000000813057291 */ /* 0x000fd2000f8e18ff */
[----:B------:R-:W2:Y:S02]  /*3c20*/  SYNCS.PHASECHK.TRANS64.TRYWAIT P0, [UR5], R3 ;  /* 0x00000003ff0075a7 */ /* 0x000ea40008001105 */
[----:B--2---:R-:W-:Y:S05]  /*3c30*/  @!P0 BRA `(.L_x_77) ;  /* 0x0000007c00d08947 */ /* 0x004fea0003800000 */
.L_x_173:
[----:B----4-:R-:W-:-:S04]  /*3c40*/  UIADD3 UR9, UPT, UPT, UR19, 0x1, URZ ;  /* 0x0000000113097890 */ /* 0x010fc8000fffe0ff */
[----:B------:R-:W-:-:S04]  /*3c50*/  UISETP.NE.AND UP1, UPT, UR9, 0x2, UPT ;  /* 0x000000020900788c */ /* 0x000fc8000bf25270 */
[----:B------:R-:W-:Y:S02]  /*3c60*/  USEL UR5, URZ, 0x1, UP1 ;  /* 0x00000001ff057887 */ /* 0x000fe40008800000 */
[----:B------:R-:W-:-:S04]  /*3c70*/  USEL UR9, UR9, URZ, UP1 ;  /* 0x000000ff09097287 */ /* 0x000fc80008800000 */
[----:B------:R-:W-:Y:S01]  /*3c80*/  ULEA UR9, UR9, UR8, 0x3 ;  /* 0x0000000809097291 */ /* 0x000fe2000f8e18ff */
[----:B-1----:R-:W-:-:S04]  /*3c90*/  LOP3.LUT R3, R9, UR5, RZ, 0x3c, !PT ;  /* 0x0000000509037c12 */ /* 0x002fc8000f8e3cff */
[----:B------:R-:W-:Y:S01]  /*3ca0*/  SHF.L.U32 R3, R3, 0x1f, RZ ;  /* 0x0000001f03037819 */ /* 0x000fe200000006ff */
[----:B------:R-:W-:-:S04]  /*3cb0*/  IMAD.U32 R0, RZ, RZ, UR9 ;  /* 0x00000009ff007e24 */ /* 0x000fc8000f8e00ff */
[----:B------:R1:W2:Y:S03]  /*3cc0*/  SYNCS.PHASECHK.TRANS64.TRYWAIT P0, [R0+URZ], R3 ;  /* 0x00000003000075a7 */ /* 0x0002a600080011ff */
[----:B--2---:R-:W-:Y:S05]  /*3cd0*/  @!P0 NANOSLEEP.SYNCS 0x989680 ;  /* 0x009896800000895d */ /* 0x004fea0003900000 */
[----:B------:R-:W2:Y:S02]  /*3ce0*/  @!P0 SYNCS.PHASECHK.TRANS64 P0, [R0+URZ], R3 ;  /* 0x00000003000085a7 */ /* 0x000ea400080010ff */
[----:B--2---:R-:W-:Y:S05]  /*3cf0*/  @P0 BRA `(.L_x_78) ;  /* 0x0000000000200947 */ /* 0x004fea0003800000 */
.L_x_79:
[----:B--2---:R2:W4:Y:S02]  /*3d00*/  SYNCS.PHASECHK.TRANS64.TRYWAIT P0, [R0+URZ], R3 ;  /* 0x00000003000075a7 */ /* 0x00452400080011ff */
[----:B----4-:R-:W-:Y:S05]  /*3d10*/  @!P0 NANOSLEEP.SYNCS 0x989680 ;  /* 0x009896800000895d */ /* 0x010fea0003900000 */
[----:B------:R-:W4:Y:S02]  /*3d20*/  @!P0 SYNCS.PHASECHK.TRANS64 P0, [R0+URZ], R3 ;  /* 0x00000003000085a7 */ /* 0x000f2400080010ff */
[----:B----4-:R-:W-:Y:S05]  /*3d30*/  @!P0 BRA `(.L_x_79) ;  /* 0xfffffffc00f08947 */ /* 0x010fea000383ffff */
[----:B------:R-:W-:Y:S05]  /*3d40*/  BRA `(.L_x_78) ;  /* 0x00000000000c7947 */ /* 0x000fea0003800000 */
.L_x_76:
[----:B------:R-:W-:-:S04]  /*3d50*/  UIADD3 UR5, UPT, UPT, UR7, 0x100, URZ ;  /* 0x0000010007057890 */ /* 0x000fc8000fffe0ff */
[----:B------:R-:W-:-:S09]  /*3d60*/  UPRMT UR5, UR4, 0x654, UR5 ;  /* 0x0000065404057896 */ /* 0x000fd20008000005 */
[----:B------:R-:W-:Y:S03]  /*3d70*/  SYNCS.ARRIVE.TRANS64.RED.A1T0 RZ, [UR5], RZ ;  /* 0x000000ffffff79a7 */ /* 0x000fe60008100405 */
.L_x_78:
[----:B-12---:R-:W-:Y:S01]  /*3d80*/  SHF.L.U32 R3, RZ, 0x1f, RZ ;  /* 0x0000001fff037819 */ /* 0x006fe200000006ff */
[----:B------:R-:W-:Y:S01]  /*3d90*/  UIADD3 UR5, UPT, UPT, UR7, 0x100, URZ ;  /* 0x0000010007057890 */ /* 0x000fe2000fffe0ff */
[----:B------:R-:W-:Y:S02]  /*3da0*/  PLOP3.LUT P0, PT, PT, PT, UP0, 0x80, 0x8 ;  /* 0x000000000008781c */ /* 0x000fe40003f0f008 */
[----:B------:R-:W1:Y:S02]  /*3db0*/  SYNCS.PHASECHK.TRANS64.TRYWAIT P1, [UR7+0x100], R3 ;  /* 0x00010003ff0075a7 */ /* 0x000e640008021107 */
[----:B-1----:R-:W-:Y:S09]  /*3dc0*/  @!P1 BRA `(.L_x_80) ;  /* 0x0000007c00849947 */ /* 0x002ff20003800000 */
.L_x_175:
[----:B------:R-:W-:Y:S01]  /*3dd0*/  @!UP0 UPRMT UR5, UR4, 0x654, UR5 ;  /* 0x0000065404058896 */ /* 0x000fe20008000005 */
[----:B------:R-:W-:Y:S02]  /*3de0*/  UMOV UR8, 0xffff ;  /* 0x0000ffff00087882 */ /* 0x000fe40000000000 */
[----:B------:R-:W-:-:S06]  /*3df0*/  UMOV UR4, 0x1 ;  /* 0x0000000100047882 */ /* 0x000fcc0000000000 */
[----:B------:R-:W-:Y:S01]  /*3e00*/  @!P0 SYNCS.ARRIVE.TRANS64.RED.A1T0 RZ, [UR5], RZ ;  /* 0x000000ffffff89a7 */ /* 0x000fe20008100405 */
[----:B------:R-:W-:Y:S01]  /*3e10*/  NOP ;  /* 0x0000000000007918 */ /* 0x000fe20000000000 */
[----:B-1----:R-:W1:Y:S01]  /*3e20*/  LDS R0, [UR6+0x14] ;  /* 0x00001406ff007984 */ /* 0x002e620008000800 */
[----:B------:R-:W-:-:S04]  /*3e30*/  ULOP3.LUT UR5, UR21, 0xffff, URZ, 0xc0, !UPT ;  /* 0x0000ffff15057892 */ /* 0x000fc8000f8ec0ff */
[----:B------:R-:W-:-:S04]  /*3e40*/  USHF.R.U32.HI UR5, URZ, 0x5, UR5 ;  /* 0x00000005ff057899 */ /* 0x000fc80008011605 */
[----:B------:R-:W-:Y:S02]  /*3e50*/  USHF.L.U32 UR8, UR8, UR5, URZ ;  /* 0x0000000508087299 */ /* 0x000fe400080006ff */
[----:B------:R-:W-:-:S04]  /*3e60*/  USHF.L.U32 UR4, UR4, UR5, URZ ;  /* 0x0000000504047299 */ /* 0x000fc800080006ff */
[----:B-1----:R-:W-:-:S04]  /*3e70*/  LOP3.LUT R0, R0, UR8, RZ, 0xc0, !PT ;  /* 0x0000000800007c12 */ /* 0x002fc8000f8ec0ff */
[----:B------:R-:W-:-:S13]  /*3e80*/  ISETP.NE.AND P0, PT, R0, UR8, PT ;  /* 0x0000000800007c0c */ /* 0x000fda000bf05270 */
[----:B------:R-:W-:Y:S05]  /*3e90*/  @P0 BRA `(.L_x_81) ;  /* 0x0000000000580947 */ /* 0x000fea0003800000 */
[----:B------:R-:W1:Y:S02]  /*3ea0*/  LDS R0, [UR6+0x18] ;  /* 0x00001806ff007984 */ /* 0x000e640008000800 */
[----:B-1----:R-:W-:-:S04]  /*3eb0*/  LOP3.LUT R0, R0, UR4, RZ, 0xc0, !PT ;  /* 0x0000000400007c12 */ /* 0x002fc8000f8ec0ff */
[----:B------:R-:W-:-:S13]  /*3ec0*/  ISETP.NE.AND P0, PT, R0, UR4, PT ;  /* 0x0000000400007c0c */ /* 0x000fda000bf05270 */
[----:B------:R-:W-:Y:S05]  /*3ed0*/  @P0 BRA `(.L_x_82) ;  /* 0x00000000003c0947 */ /* 0x000fea0003800000 */
[----:B------:R-:W1:Y:S01]  /*3ee0*/  S2R R2, SR_LANEID ;  /* 0x0000000000027919 */ /* 0x000e620000000000 */
[----:B------:R-:W-:Y:S01]  /*3ef0*/  ULOP3.LUT UR8, URZ, UR8, URZ, 0x33, !UPT ;  /* 0x00000008ff087292 */ /* 0x000fe2000f8e33ff */
[----:B------:R-:W-:Y:S01]  /*3f00*/  LOP3.LUT R4, RZ, UR4, RZ, 0x33, !PT ;  /* 0x00000004ff047c12 */ /* 0x000fe2000f8e33ff */
[----:B------:R-:W-:Y:S02]  /*3f10*/  VOTEU.ANY UR7, UPT, PT ;  /* 0x0000000000077886 */ /* 0x000fe400038e0100 */
[----:B------:R-:W-:Y:S01]  /*3f20*/  UFLO.U32 UR7, UR7 ;  /* 0x00000007000772bd */ /* 0x000fe200080e0000 */
[----:B------:R-:W2:Y:S01]  /*3f30*/  REDUX UR4, R4 ;  /* 0x00000000040473c4 */ /* 0x000ea20000000000 */
[----:B------:R-:W-:-:S06]  /*3f40*/  IMAD.U32 R0, RZ, RZ, UR8 ;  /* 0x00000008ff007e24 */ /* 0x000fcc000f8e00ff */
[----:B------:R1:W-:Y:S01]  /*3f50*/  UTCATOMSWS.AND URZ, UR8 ;  /* 0x0000000800ff79e3 */ /* 0x0003e20008000000 */
[----:B------:R-:W3:Y:S01]  /*3f60*/  REDUX UR5, R0 ;  /* 0x00000000000573c4 */ /* 0x000ee20000000000 */
[----:B-1----:R-:W-:Y:S01]  /*3f70*/  ISETP.EQ.U32.AND P0, PT, R2, UR7, PT ;  /* 0x0000000702007c0c */ /* 0x002fe2000bf02070 */
[----:B--2---:R-:W-:Y:S01]  /*3f80*/  IMAD.U32 R2, RZ, RZ, UR4 ;  /* 0x00000004ff027e24 */ /* 0x004fe2000f8e00ff */
[----:B---3--:R-:W-:-:S11]  /*3f90*/  MOV R3, UR5 ;  /* 0x0000000500037c02 */ /* 0x008fd60008000f00 */
[----:B------:R1:W-:Y:S04]  /*3fa0*/  @P0 ATOMS.AND RZ, [UR6+0x14], R3 ;  /* 0x00001403ffff098c */ /* 0x0003e8000a800006 */
[----:B------:R1:W-:Y:S01]  /*3fb0*/  @P0 ATOMS.AND RZ, [UR6+0x18], R2 ;  /* 0x00001802ffff098c */ /* 0x0003e2000a800006 */
[----:B------:R-:W-:Y:S05]  /*3fc0*/  BRA `(.L_x_83) ;  /* 0x0000000000147947 */ /* 0x000fea0003800000 */
.L_x_82:
[----:B------:R-:W-:Y:S02]  /*3fd0*/  MOV R2, 0x3ff0 ;  /* 0x00003ff000027802 */ /* 0x000fe40000000f00 */
[----:B---345:R-:W-:Y:S05]  /*3fe0*/  CALL.REL.NOINC `($__internal_0_$__cuda_sm10x_tcgen05_guardrail_trap_col_being_dealloced_not_returned_by_alloc) ;  /* 0x0000008000647944 */ /* 0x038fea0003c00000 */
[----:B------:R-:W-:Y:S05]  /*3ff0*/  BRA `(.L_x_83) ;  /* 0x0000000000087947 */ /* 0x000fea0003800000 */
.L_x_81:
[----:B------:R-:W-:Y:S02]  /*4000*/  MOV R2, 0x4020 ;  /* 0x0000402000027802 */ /* 0x000fe40000000f00 */
[----:B---345:R-:W-:Y:S05]  /*4010*/  CALL.REL.NOINC `($__internal_2_$__cuda_sm10x_tcgen05_guardrail_trap_unallocated_columns_being_dealloced) ;  /* 0x0000008000707944 */ /* 0x038fea0003c00000 */
.L_x_83:
[----:B------:R-:W-:Y:S01]  /*4020*/  NOP ;  /* 0x0000000000007918 */ /* 0x000fe20000000000 */
[----:B----4-:R-:W-:Y:S05]  /*4030*/  EXIT ;  /* 0x000000000000794d */ /* 0x010fea0003800000 */
.L_x_56:
[----:B------:R-:W-:-:S09]  /*4040*/  UISETP.NE.OR UP5, UPT, UR10, 0x3, !UP5 ;  /* 0x000000030a00788c */ /* 0x000fd2000efa5670 */
[----:B------:R-:W-:Y:S05]  /*4050*/  BRA.U UP5, `(.L_x_84) ;  /* 0x0000001105147547 */ /* 0x000fea000b800000 */
[----:B------:R-:W1:Y:S01]  /*4060*/  LDC R0, c[0x0][0xb30] ;  /* 0x0002cc00ff007b82 */ /* 0x000e620000000800 */
[----:B------:R-:W2:Y:S01]  /*4070*/  LDCU.64 UR8, c[0x0][0x888] ;  /* 0x00011100ff0877ac */ /* 0x000ea20008000a00 */
[----:B------:R-:W-:Y:S02]  /*4080*/  HFMA2 R29, -RZ, RZ, 0, 0 ;  /* 0x00000000ff1d7431 */ /* 0x000fe400000001ff */
[----:B------:R-:W-:Y:S01]  /*4090*/  IMAD.MOV.U32 R31, RZ, RZ, 0x1 ;  /* 0x00000001ff1f7424 */ /* 0x000fe200078e00ff */
[----:B------:R-:W-:Y:S01]  /*40a0*/  MOV R23, 0x4000 ;  /* 0x0000400000177802 */ /* 0x000fe20000000f00 */
[----:B------:R-:W3:Y:S01]  /*40b0*/  LDCU.64 UR4, c[0x0][0x890] ;  /* 0x00011200ff0477ac */ /* 0x000ee20008000a00 */
[----:B------:R-:W-:Y:S01]  /*40c0*/  IMAD.MOV.U32 R30, RZ, RZ, RZ ;  /* 0x000000ffff1e7224 */ /* 0x000fe200078e00ff */
[----:B------:R-:W4:Y:S01]  /*40d0*/  LDC R19, c[0x0][0x370] ;  /* 0x0000dc00ff137b82 */ /* 0x000f220000000800 */
[----:B------:R-:W-:Y:S01]  /*40e0*/  UMOV UR7, 0x400 ;  /* 0x0000040000077882 */ /* 0x000fe20000000000 */
[----:B------:R-:W-:-:S02]  /*40f0*/  UPLOP3.LUT UP1, UPT, UPT, UPT, UPT, 0x40, 0x4 ;  /* 0x000000000004789c */ /* 0x000fc40003f2e870 */
[----:B------:R-:W-:-:S04]  /*4100*/  ULEA UR7, UR37, UR7, 0x18 ;  /* 0x0000000725077291 */ /* 0x000fc8000f8ec0ff */
[----:B------:R-:W4:Y:S01]  /*4110*/  LDC R2, c[0x0][0xb0c] ;  /* 0x0002c300ff027b82 */ /* 0x000f220000000800 */
[----:B------:R-:W-:Y:S02]  /*4120*/  UIADD3 UR13, UPT, UPT, UR7, 0x68, URZ ;  /* 0x00000068070d7890 */ /* 0x000fe4000fffe0ff */
[----:B--2---:R-:W-:Y:S02]  /*4130*/  UISETP.NE.U32.AND UP2, UPT, UR8, URZ, UPT ;  /* 0x000000ff0800728c */ /* 0x004fe4000bf45070 */
[----:B------:R-:W-:Y:S02]  /*4140*/  UIADD3 UR33, UPT, UPT, UR7, 0x50, URZ ;  /* 0x0000005007217890 */ /* 0x000fe4000fffe0ff */
[----:B---3--:R-:W-:Y:S01]  /*4150*/  UISETP.NE.U32.AND UP3, UPT, UR4, URZ, UPT ;  /* 0x000000ff0400728c */ /* 0x008fe2000bf65070 */
[----:B------:R-:W2:Y:S01]  /*4160*/  LDC R18, c[0x0][0xb20] ;  /* 0x0002c800ff127b82 */ /* 0x000ea20000000800 */
[----:B-1----:R-:W-:Y:S01]  /*4170*/  ISETP.NE.AND P1, PT, R0, 0x1, PT ;  /* 0x000000010000780c */ /* 0x002fe20003f25270 */
[----:B------:R-:W-:-:S02]  /*4180*/  UISETP.NE.AND.EX UP2, UPT, UR9, URZ, UPT, UP2 ;  /* 0x000000ff0900728c */ /* 0x000fc4000bf45320 */
[----:B------:R-:W-:Y:S02]  /*4190*/  UIADD3 UR25, UPT, UPT, UR7, 0x58, URZ ;  /* 0x0000005807197890 */ /* 0x000fe4000fffe0ff */
[----:B------:R-:W-:Y:S02]  /*41a0*/  UIADD3 UR17, UPT, UPT, UR7, 0x60, URZ ;  /* 0x0000006007117890 */ /* 0x000fe4000fffe0ff */
[----:B------:R-:W1:Y:S01]  /*41b0*/  LDC.64 R32, c[0x0][0x348] ;  /* 0x0000d200ff207b82 */ /* 0x000e620000000a00 */
[----:B------:R-:W-:Y:S02]  /*41c0*/  UPRMT UR13, UR37, 0x654, UR13 ;  /* 0x00000654250d7896 */ /* 0x000fe4000800000d */
[----:B------:R-:W-:-:S05]  /*41d0*/  UISETP.NE.AND.EX UP3, UPT, UR5, URZ, UPT, UP3 ;  /* 0x000000ff0500728c */ /* 0x000fca000bf65330 */
[----:B------:R-:W3:Y:S08]  /*41e0*/  LDC.64 R16, c[0x0][0xb10] ;  /* 0x0002c400ff107b82 */ /* 0x000ef00000000a00 */
[----:B------:R-:W1:Y:S08]  /*41f0*/  LDC.64 R6, c[0x0][0xb18] ;  /* 0x0002c600ff067b82 */ /* 0x000e700000000a00 */
[----:B------:R-:W1:Y:S08]  /*4200*/  LDC.64 R4, c[0x0][0xb28] ;  /* 0x0002ca00ff047b82 */ /* 0x000e700000000a00 */
[----:B--2-4-:R-:W1:Y:S02]  /*4210*/  LDC R22, c[0x0][0x374] ;  /* 0x0000dd00ff167b82 */ /* 0x014e640000000800 */
.L_x_95:
[C---:B------:R-:W-:Y:S02]  /*4220*/  LEA R0, R30.reuse, UR7, 0x3 ;  /* 0x000000071e007c11 */ /* 0x040fe4000f8e18ff */
[----:B------:R-:W-:Y:S02]  /*4230*/  SHF.L.U32 R3, R29, 0x1f, RZ ;  /* 0x0000001f1d037819 */ /* 0x000fe400000006ff */
[----:B------:R-:W-:Y:S02]  /*4240*/  LEA R24, R30, UR7, 0x4 ;  /* 0x000000071e187c11 */ /* 0x000fe4000f8e20ff */
[----:B--2---:R-:W2:Y:S02]  /*4250*/  SYNCS.PHASECHK.TRANS64.TRYWAIT P0, [R0+URZ+0xa0], R3 ;  /* 0x0000a003000075a7 */ /* 0x004ea400080011ff */
[----:B--2---:R-:W-:Y:S05]  /*4260*/  @!P0 BRA `(.L_x_85) ;  /* 0x0000007800748947 */ /* 0x004fea0003800000 */
.L_x_176:
[----:B------:R-:W-:Y:S01]  /*4270*/  ISETP.GE.AND P0, PT, R72, 0x1, PT ;  /* 0x000000014800780c */ /* 0x000fe20003f06270 */
[----:B------:R-:W4:Y:S01]  /*4280*/  LDS.128 R24, [R24+0x110] ;  /* 0x0001100018187984 */ /* 0x000f220000000c00 */
[----:B--2---:R-:W-:Y:S01]  /*4290*/  VIADD R0, R0, 0xb0 ;  /* 0x000000b000007836 */ /* 0x004fe20000000000 */
[----:B------:R-:W-:Y:S01]  /*42a0*/  @!PT LDS RZ, [RZ] ;  /* 0x00000000fffff984 */ /* 0x000fe20000000800 */
[----:B------:R-:W-:Y:S01]  /*42b0*/  @!PT LDS RZ, [RZ] ;  /* 0x00000000fffff984 */ /* 0x000fe20000000800 */
[----:B------:R-:W-:Y:S01]  /*42c0*/  @!PT LDS RZ, [RZ] ;  /* 0x00000000fffff984 */ /* 0x000fe20000000800 */
[----:B------:R-:W-:Y:S01]  /*42d0*/  @!PT LDS RZ, [RZ] ;  /* 0x00000000fffff984 */ /* 0x000fe20000000800 */
[----:B------:R2:W-:Y:S06]  /*42e0*/  MEMBAR.ALL.CTA ;  /* 0x0000000000007992 */ /* 0x0005ec0000008000 */
[----:B--2---:R-:W2:Y:S01]  /*42f0*/  FENCE.VIEW.ASYNC.S ;  /* 0x00000000000073c6 */ /* 0x004ea20000000000 */
[----:B------:R-:W-:Y:S04]  /*4300*/  PRMT R0, RZ, 0x654, R0 ;  /* 0x00000654ff007816 */ /* 0x000fe80000000000 */
[----:B--2---:R2:W-:Y:S01]  /*4310*/  SYNCS.ARRIVE.TRANS64.RED.A1T0 RZ, [R0+URZ], RZ ;  /* 0x000000ff00ff79a7 */ /* 0x0045e200081004ff */
[----:B----4-:R-:W-:Y:S11]  /*4320*/  LOP3.LUT P3, RZ, R26, 0x1, RZ, 0xc0, !PT ;  /* 0x000000011aff7812 */ /* 0x010ff6000786c0ff */
[----:B------:R-:W-:Y:S02]  /*4330*/  @!UPT UIADD3 URZ, UPT, UPT, URZ, URZ, URZ ;  /* 0x000000fffffff290 */ /* 0x000fe4000fffe0ff */
[----:B------:R-:W-:Y:S02]  /*4340*/  @P3 MOV R13, R24 ;  /* 0x00000018000d3202 */ /* 0x000fe40000000f00 */
[----:B------:R-:W-:Y:S01]  /*4350*/  @P3 LOP3.LUT R8, R25, 0xffff, RZ, 0xc0, !PT ;  /* 0x0000ffff19083812 */ /* 0x000fe200078ec0ff */
[----:B--2---:R-:W-:Y:S06]  /*4360*/  @!P0 BRA `(.L_x_86) ;  /* 0x0000000000a48947 */ /* 0x004fec0003800000 */
[----:B-1----:R-:W-:Y:S01]  /*4370*/  IMAD.HI.U32 R35, R22, R7, RZ ;  /* 0x0000000716237227 */ /* 0x002fe200078e00ff */
[----:B------:R-:W-:Y:S02]  /*4380*/  ISETP.NE.AND P0, PT, R6, 0x1, PT ;  /* 0x000000010600780c */ /* 0x000fe40003f05270 */
[----:B------:R-:W-:Y:S01]  /*4390*/  ISETP.NE.AND P2, PT, R72, 0x1, PT ;  /* 0x000000014800780c */ /* 0x000fe20003f45270 */
[----:B---3--:R-:W-:Y:S01]  /*43a0*/  IMAD.HI.U32 R34, R19, R16, RZ ;  /* 0x0000001013227227 */ /* 0x008fe200078e00ff */
[----:B------:R-:W-:Y:S02]  /*43b0*/  SHF.R.U32.HI R35, RZ, R18, R35 ;  /* 0x00000012ff237219 */ /* 0x000fe40000011623 */
[----:B------:R-:W-:Y:S01]  /*43c0*/  ISETP.NE.AND P4, PT, R2, 0x1, PT ;  /* 0x000000010200780c */ /* 0x000fe20003f85270 */
[----:B------:R-:W-:Y:S01]  /*43d0*/  IMAD.HI.U32 R36, R13, R16, RZ ;  /* 0x000000100d247227 */ /* 0x000fe200078e00ff */
[----:B------:R-:W-:Y:S02]  /*43e0*/  SHF.R.U32.HI R34, RZ, R17, R34 ;  /* 0x00000011ff227219 */ /* 0x000fe40000011622 */
[----:B------:R-:W-:Y:S01]  /*43f0*/  SEL R3, R22, R35, !P0 ;  /* 0x0000002316037207 */ /* 0x000fe20004000000 */
[C---:B------:R-:W-:Y:S01]  /*4400*/  IMAD.HI.U32 R35, R8.reuse, R7, RZ ;  /* 0x0000000708237227 */ /* 0x040fe200078e00ff */
[----:B------:R-:W-:Y:S02]  /*4410*/  SEL R11, R19, R34, !P4 ;  /* 0x00000022130b7207 */ /* 0x000fe40006000000 */
[----:B------:R-:W-:Y:S01]  /*4420*/  SHF.R.U32.HI R36, RZ, R17, R36 ;  /* 0x00000011ff247219 */ /* 0x000fe20000011624 */
[----:B------:R-:W-:Y:S01]  /*4430*/  IMAD.HI.U32 R38, R3, R4, RZ ;  /* 0x0000000403267227 */ /* 0x000fe200078e00ff */
[----:B------:R-:W-:Y:S03]  /*4440*/  SHF.R.U32.HI R35, RZ, R18, R35 ;  /* 0x00000012ff237219 */ /* 0x000fe60000011623 */
[----:B------:R-:W-:Y:S01]  /*4450*/  IMAD.HI.U32 R34, R11, R4, RZ ;  /* 0x000000040b227227 */ /* 0x000fe200078e00ff */
[----:B------:R-:W-:Y:S02]  /*4460*/  @P2 SHF.R.U32.HI R3, RZ, R5, R38 ;  /* 0x00000005ff032219 */ /* 0x000fe40000011626 */
[----:B------:R-:W-:Y:S02]  /*4470*/  SEL R9, R8, R35, !P0 ;  /* 0x0000002308097207 */ /* 0x000fe40004000000 */
[----:B------:R-:W-:Y:S01]  /*4480*/  @P2 SHF.R.U32.HI R11, RZ, R5, R34 ;  /* 0x00000005ff0b2219 */ /* 0x000fe20000011622 */
[C---:B------:R-:W-:Y:S01]  /*4490*/  IMAD R10, R72.reuse, R3, RZ ;  /* 0x00000003480a7224 */ /* 0x040fe200078e02ff */
[----:B------:R-:W-:Y:S01]  /*44a0*/  SEL R3, R13, R36, !P4 ;  /* 0x000000240d037207 */ /* 0x000fe20006000000 */
[C---:B------:R-:W-:Y:S03]  /*44b0*/  IMAD.HI.U32 R14, R9.reuse, R4, RZ ;  /* 0x00000004090e7227 */ /* 0x040fe600078e00ff */
[----:B------:R-:W-:Y:S01]  /*44c0*/  ISETP.GE.AND P0, PT, R9, R10, PT ;  /* 0x0000000a0900720c */ /* 0x000fe20003f06270 */
[C---:B------:R-:W-:Y:S01]  /*44d0*/  IMAD R12, R72.reuse, R11, RZ ;  /* 0x0000000b480c7224 */ /* 0x040fe200078e02ff */
[-C--:B------:R-:W-:Y:S04]  /*44e0*/  SHF.R.U32.HI R14, RZ, R5.reuse, R14 ;  /* 0x00000005ff0e7219 */ /* 0x080fe8000001160e */
[----:B------:R-:W-:Y:S02]  /*44f0*/  ISETP.GE.OR P0, PT, R3, R12, P0 ;  /* 0x0000000c0300720c */ /* 0x000fe40000706670 */
[----:B------:R-:W-:Y:S05]  /*4500*/  SEL R15, R9, R14, !P2 ;  /* 0x0000000e090f7207 */ /* 0x000fea0005000000 */
[----:B------:R-:W-:Y:S04]  /*4510*/  IMAD.MOV R14, RZ, RZ, -R15 ;  /* 0x000000ffff0e7224 */ /* 0x000fe800078e0a0f */
[----:B------:R-:W-:Y:S02]  /*4520*/  IMAD R14, R72, R14, R9 ;  /* 0x0000000e480e7224 */ /* 0x000fe400078e0209 */
[C---:B------:R-:W-:Y:S05]  /*4530*/  @!P0 IMAD.HI.U32 R10, R3.reuse, R4, RZ ;  /* 0x00000004030a8227 */ /* 0x040fea00078e00ff */
[----:B------:R-:W-:Y:S04]  /*4540*/  @!P0 SHF.R.U32.HI R10, RZ, R5, R10 ;  /* 0x00000005ff0a8219 */ /* 0x000fe8000001160a */
[----:B------:R-:W-:Y:S01]  /*4550*/  @!P0 SEL R0, R3, R10, !P2 ;  /* 0x0000000a03008207 */ /* 0x000fe20005000000 */
[----:B------:R-:W-:Y:S03]  /*4560*/  IMAD.MOV R10, RZ, RZ, -R3 ;  /* 0x000000ffff0a7224 */ /* 0x000fe600078e0a03 */
[----:B------:R-:W-:Y:S01]  /*4570*/  @!P0 IADD3 R15, PT, PT, R15, -R0, RZ ;  /* 0x800000000f0f8210 */ /* 0x000fe20007ffe0ff */
[----:B------:R-:W-:Y:S01]  /*4580*/  @!P0 IMAD R0, R11, R14, R0 ;  /* 0x0000000e0b008224 */ /* 0x000fe200078e0200 */
[----:B------:R-:W-:Y:S01]  /*4590*/  IADD3 R11, PT, PT, -R9, RZ, RZ ;  /* 0x000000ff090b7210 */ /* 0x000fe20007ffe1ff */
[----:B------:R-:W-:Y:S02]  /*45a0*/  IMAD R13, R2, R10, R13 ;  /* 0x0000000a020d7224 */ /* 0x000fe400078e020d */
[----:B------:R-:W-:Y:S02]  /*45b0*/  @!P0 IMAD R9, R15, R72, R3 ;  /* 0x000000480f098224 */ /* 0x000fe400078e0203 */
[----:B------:R-:W-:Y:S02]  /*45c0*/  @!P0 IMAD.MOV.U32 R3, RZ, RZ, R0 ;  /* 0x000000ffff038224 */ /* 0x000fe400078e0000 */
[----:B------:R-:W-:Y:S02]  /*45d0*/  IMAD R8, R6, R11, R8 ;  /* 0x0000000b06087224 */ /* 0x000fe400078e0208 */
[----:B------:R-:W-:Y:S02]  /*45e0*/  IMAD R13, R3, R2, R13 ;  /* 0x00000002030d7224 */ /* 0x000fe400078e020d */
[----:B------:R-:W-:Y:S02]  /*45f0*/  IMAD R8, R9, R6, R8 ;  /* 0x0000000609087224 */ /* 0x000fe400078e0208 */
.L_x_86:
[----:B------:R-:W-:Y:S05]  /*4600*/  BRA.U UP1, `(.L_x_87) ;  /* 0x0000000101107547 */ /* 0x000fea000b800000 */
[----:B------:R-:W-:Y:S04]  /*4610*/  MOV R0, UR6 ;  /* 0x0000000600007c02 */ /* 0x000fe80008000f00 */
[----:B------:R-:W-:Y:S04]  /*4620*/  SHF.L.U32 R3, R0, 0x1f, RZ ;  /* 0x0000001f00037819 */ /* 0x000fe800000006ff */
[----:B------:R-:W2:Y:S02]  /*4630*/  SYNCS.PHASECHK.TRANS64.TRYWAIT P0, [UR7+0x98], R3 ;  /* 0x00009803ff0075a7 */ /* 0x000ea40008001107 */
[----:B--2---:R-:W-:Y:S05]  /*4640*/  @!P0 BRA `(.L_x_88) ;  /* 0x0000007400908947 */ /* 0x004fea0003800000 */
.L_x_87:
[----:B------:R-:W-:Y:S02]  /*4650*/  R2UR UR35, R21 ;  /* 0x00000000152372ca */ /* 0x000fe400000e0000 */
[----:B------:R-:W-:Y:S02]  /*4660*/  R2UR UR34, R20 ;  /* 0x00000000142272ca */ /* 0x000fe400000e0000 */
[----:B------:R-:W-:Y:S02]  /*4670*/  ISETP.NE.U32.AND P2, PT, RZ, UR4, PT ;  /* 0x00000004ff007c0c */ /* 0x000fe4000bf45070 */
[----:B------:R-:W-:Y:S02]  /*4680*/  SHF.L.U32 R12, R31, 0x1f, RZ ;  /* 0x0000001f1f0c7819 */ /* 0x000fe400000006ff */
[----:B------:R-:W-:Y:S05]  /*4690*/  ISETP.NE.AND.EX P2, PT, RZ, UR5, PT, P2 ;  /* 0x00000005ff007c0c */ /* 0x000fea000bf45320 */
[----:B------:R-:W-:Y:S02]  /*46a0*/  USHF.L.U32 UR35, UR35, 0x7, URZ ;  /* 0x0000000723237899 */ /* 0x000fe400080006ff */
[----:B------:R-:W-:Y:S01]  /*46b0*/  USHF.L.U32 UR34, UR34, 0x8, URZ ;  /* 0x0000000822227899 */ /* 0x000fe200080006ff */
[----:B------:R-:W-:Y:S11]  /*46c0*/  BRA.U !UP3, `(.L_x_89) ;  /* 0x000000010b347547 */ /* 0x000ff6000b800000 */
[----:B------:R-:W-:Y:S01]  /*46d0*/  UPLOP3.LUT UP0, UPT, UPT, UPT, UP2, 0x80, 0x8 ;  /* 0x000000000008789c */ /* 0x000fe20003f0f020 */
[----:B--2---:R-:W-:Y:S02]  /*46e0*/  HFMA2 R0, -RZ, RZ, 0, 5.9604644775390625e-08 ;  /* 0x00000001ff007431 */ /* 0x004fe400000001ff */
[----:B------:R-:W-:Y:S03]  /*46f0*/  IMAD.MOV.U32 R155, RZ, RZ, 0x1 ;  /* 0x00000001ff9b7424 */ /* 0x000fe600078e00ff */
[----:B------:R-:W-:Y:S05]  /*4700*/  PLOP3.LUT P0, PT, PT, PT, UP0, 0x80, 0x8 ;  /* 0x000000000008781c */ /* 0x000fea0003f0f008 */
[----:B------:R-:W2:Y:S01]  /*4710*/  @UP0 LDCU.64 UR10, c[0x0][0x888] ;  /* 0x00011100ff0a07ac */ /* 0x000ea20008000a00 */
[----:B------:R-:W-:Y:S07]  /*4720*/  @UP0 UIMAD UR8, UR36, UR4, URZ ;  /* 0x00000004240802a4 */ /* 0x000fee000f8e02ff */
[----:B------:R-:W-:Y:S01]  /*4730*/  @!P0 PRMT R155, R0, 0x7610, R155 ;  /* 0x00007610009b8816 */ /* 0x000fe2000000009b */
[----:B--2---:R-:W-:Y:S03]  /*4740*/  @UP0 UIMAD.WIDE UR10, UR8, 0x4, UR10 ;  /* 0x00000004080a08a5 */ /* 0x004fe6000f8e020a */
[----:B------:R-:W2:Y:S03]  /*4750*/  @!UP0 LDCU UR8, c[0x0][0x880] ;  /* 0x00011000ff0887ac */ /* 0x000ea60008000800 */
[----:B------:R-:W-:Y:S01]  /*4760*/  IMAD.U32 R10, RZ, RZ, UR10 ;  /* 0x0000000aff0a7e24 */ /* 0x000fe2000f8e00ff */
[----:B------:R-:W-:Y:S05]  /*4770*/  MOV R11, UR11 ;  /* 0x0000000b000b7c02 */ /* 0x000fea0008000f00 */
[----:B-----5:R4:W5:Y:S02]  /*4780*/  @P0 LDG.E R81, desc[UR46][R10.64] ;  /* 0x0000002e0a510981 */ /* 0x020964000c1e1900 */
[----:B--2-4-:R-:W-:Y:S07]  /*4790*/  @!P0 IMAD.U32 R81, RZ, RZ, UR8 ;  /* 0x00000008ff518e24 */ /* 0x014fee000f8e00ff */
.L_x_89:
[----:B-----5:R-:W-:Y:S01]  /*47a0*/  @!P2 FSETP.EQ.AND P0, PT, R81, RZ, PT ;  /* 0x000000ff5100a20b */ /* 0x020fe20003f02000 */
[----:B------:R-:W-:Y:S01]  /*47b0*/  @!UPT UIADD3 URZ, UPT, UPT, URZ, URZ, URZ ;  /* 0x000000fffffff290 */ /* 0x000fe2000fffe0ff */
[----:B------:R-:W-:Y:S11]  /*47c0*/  @!P2 BRA `(.L_x_90) ;  /* 0x000000000014a947 */ /* 0x000ff60003800000 */
[----:B------:R-:W-:Y:S02]  /*47d0*/  LOP3.LUT P2, RZ, R155, 0xff, RZ, 0xc0, !PT ;  /* 0x000000ff9bff7812 */ /* 0x000fe4000784c0ff */
[----:B------:R-:W-:Y:S04]  /*47e0*/  PLOP3.LUT P0, PT, PT, PT, UP0, 0x80, 0x8 ;  /* 0x000000000008781c */ /* 0x000fe80003f0f008 */
[----:B------:R-:W-:Y:S07]  /*47f0*/  PLOP3.LUT P0, PT, P0, PT, PT, 0x8, 0x80 ;  /* 0x000000000080781c */ /* 0x000fee000070e170 */
[----:B------:R-:W-:Y:S11]  /*4800*/  @P2 FSETP.EQ.AND P0, PT, R81, RZ, PT ;  /* 0x000000ff5100220b */ /* 0x000ff60003f02000 */
[----:B------:R-:W-:Y:S02]  /*4810*/  @!UPT UIADD3 URZ, UPT, UPT, URZ, URZ, URZ ;  /* 0x000000fffffff290 */ /* 0x000fe4000fffe0ff */
.L_x_90:
[----:B------:R-:W4:Y:S01]  /*4820*/  SYNCS.PHASECHK.TRANS64.TRYWAIT P2, [UR7+0x70], R12 ;  /* 0x0000700cff0075a7 */ /* 0x000f220008041107 */
[----:B------:R-:W-:Y:S04]  /*4830*/  ELECT P4, URZ, PT ;  /* 0x0000000000ff782f */ /* 0x000fe80003880000 */
[----:B------:R-:W-:Y:S11]  /*4840*/  PLOP3.LUT P4, PT, P0, P4, PT, 0xf2, 0x2f ;  /* 0x00000000002f781c */ /* 0x000ff60000789e72 */
[----:B------:R-:W-:Y:S02]  /*4850*/  @!UPT UIADD3 URZ, UPT, UPT, URZ, URZ, URZ ;  /* 0x000000fffffff290 */ /* 0x000fe4000fffe0ff */
[----:B-1----:R-:W-:Y:S05]  /*4860*/  @!P4 IADD3 R9, P0, PT, R32, 0x580, RZ ;  /* 0x000005802009c810 */ /* 0x002fea0007f1e0ff */
[----:B--2---:R-:W-:Y:S01]  /*4870*/  @!P4 IMAD.X R0, RZ, RZ, R33, P0 ;  /* 0x000000ffff00c224 */ /* 0x004fe200000e0621 */
[----:B----4-:R-:W-:Y:S07]  /*4880*/  @!P2 BRA `(.L_x_91) ;  /* 0x000000740018a947 */ /* 0x010fee0003800000 */
.L_x_179:
[----:B------:R-:W-:Y:S01]  /*4890*/  @!P4 R2UR UR8, R0 ;  /* 0x000000000008c2ca */ /* 0x000fe200000e0000 */
[----:B------:R-:W-:Y:S01]  /*48a0*/  VOTEU.ALL UP1, P4 ;  /* 0x0000000000ff7886 */ /* 0x000fe20002020000 */
[----:B------:R-:W-:Y:S01]  /*48b0*/  @!P4 R2UR UR9, R9 ;  /* 0x000000000909c2ca */ /* 0x000fe200000e0000 */
[----:B------:R-:W-:Y:S01]  /*48c0*/  @!P4 IMAD.MOV.U32 R0, RZ, RZ, 0x4000 ;  /* 0x00004000ff00c424 */ /* 0x000fe200078e00ff */
[----:B------:R-:W-:Y:S01]  /*48d0*/  UMOV UR10, 0x0 ;  /* 0x00000000000a7882 */ /* 0x000fe20000000000 */
[----:B------:R-:W-:Y:S01]  /*48e0*/  UMOV UR11, 0x10000000 ;  /* 0x10000000000b7882 */ /* 0x000fe20000000000 */
[----:B------:R-:W-:Y:S01]  /*48f0*/  @!UP1 UIADD3 UR32, UPT, UPT, UR7, 0x400, URZ ;  /* 0x0000040007209890 */ /* 0x000fe2000fffe0ff */
[----:B------:R-:W-:Y:S01]  /*4900*/  @!P4 IADD3 R9, P0, PT, R32, 0x580, RZ ;  /* 0x000005802009c810 */ /* 0x000fe20007f1e0ff */
[----:B------:R-:W-:Y:S05]  /*4910*/  VOTEU.ALL UP1, P4 ;  /* 0x0000000000ff7886 */ /* 0x000fea0002020000 */
[----:B------:R-:W-:Y:S01]  /*4920*/  IMAD.U32 R11, RZ, RZ, UR8 ;  /* 0x00000008ff0b7e24 */ /* 0x000fe2000f8e00ff */
[----:B------:R-:W-:Y:S01]  /*4930*/  UPRMT UR8, UR37, 0x654, UR33 ;  /* 0x0000065425087896 */ /* 0x000fe20008000021 */
[----:B------:R-:W-:Y:S03]  /*4940*/  IMAD.U32 R10, RZ, RZ, UR9 ;  /* 0x00000009ff0a7e24 */ /* 0x000fe6000f8e00ff */
[----:B------:R-:W-:Y:S02]  /*4950*/  @!P4 R2UR UR15, R11 ;  /* 0x000000000b0fc2ca */ /* 0x000fe400000e0000 */
[----:B------:R-:W-:Y:S11]  /*4960*/  @!P4 R2UR UR14, R10 ;  /* 0x000000000a0ec2ca */ /* 0x000ff600000e0000 */
[----:B------:R-:W-:Y:S02]  /*4970*/  @!UPT UIADD3 URZ, UPT, UPT, URZ, URZ, URZ ;  /* 0x000000fffffff290 */ /* 0x000fe4000fffe0ff */
[----:B------:R2:W-:Y:S01]  /*4980*/  @!UP1 UTMALDG.3D [UR32], [UR14], desc[UR10] ;  /* 0x00000a200e0095b4 */ /* 0x0005e20008011000 */
[----:B------:R4:W-:Y:S01]  /*4990*/  @!P4 SYNCS.ARRIVE.TRANS64.RED.A0TR RZ, [UR7+0x50], R0 ;  /* 0x00005000ffffc9a7 */ /* 0x0009e20008300407 */
[----:B------:R-:W-:Y:S01]  /*49a0*/  SYNCS.ARRIVE.TRANS64.RED.A1T0 RZ, [UR8], RZ ;  /* 0x000000ffffff79a7 */ /* 0x000fe20008100408 */
[----:B----4-:R-:W-:Y:S01]  /*49b0*/  @!P4 IMAD.X R0, RZ, RZ, R33, P0 ;  /* 0x000000ffff00c224 */ /* 0x010fe200000e0621 */
[----:B------:R-:W4:Y:S02]  /*49c0*/  SYNCS.PHASECHK.TRANS64.TRYWAIT P2, [UR7+0x78], R12 ;  /* 0x0000780cff0075a7 */ /* 0x000f240008041107 */
[----:B--2-4-:R-:W-:Y:S05]  /*49d0*/  @!P2 BRA `(.L_x_92) ;  /* 0x0000007000dca947 */ /* 0x014fea0003800000 */
.L_x_181:
        /* <DEDUP_REMOVED lines=8> */
[----:B------:R-:W-:Y:S01]  /*4a60*/  @!UP1 UIADD3 UR24, UPT, UPT, UR7, 0x4400, URZ ;  /* 0x0000440007189890 */ /* 0x000fe2000fffe0ff */
[----:B------:R-:W-:Y:S01]  /*4a70*/  VOTEU.ALL UP1, P4 ;  /* 0x0000000000ff7886 */ /* 0x000fe20002020000 */
[----:B------:R-:W-:Y:S01]  /*4a80*/  UMOV UR27, UR35 ;  /* 0x00000023001b7c82 */ /* 0x000fe20008000000 */
[----:B------:R-:W-:Y:S02]  /*4a90*/  UMOV UR28, UR36 ;  /* 0x00000024001c7c82 */ /* 0x000fe40008000000 */
[----:B------:R-:W-:Y:S01]  /*4aa0*/  IMAD.U32 R11, RZ, RZ, UR8 ;  /* 0x00000008ff0b7e24 */ /* 0x000fe2000f8e00ff */
[----:B------:R-:W-:Y:S01]  /*4ab0*/  UPRMT UR8, UR37, 0x654, UR25 ;  /* 0x0000065425087896 */ /* 0x000fe20008000019 */
[----:B------:R-:W-:Y:S02]  /*4ac0*/  IMAD.U32 R10, RZ, RZ, UR9 ;  /* 0x00000009ff0a7e24 */ /* 0x000fe4000f8e00ff */
[----:B------:R-:W-:Y:S01]  /*4ad0*/  @!P4 IMAD.X R20, RZ, RZ, R33, P0 ;  /* 0x000000ffff14c224 */ /* 0x000fe200000e0621 */
[----:B------:R-:W-:Y:S02]  /*4ae0*/  @!P4 R2UR UR15, R11 ;  /* 0x000000000b0fc2ca */ /* 0x000fe400000e0000 */
[----:B------:R-:W-:Y:S11]  /*4af0*/  @!P4 R2UR UR14, R10 ;  /* 0x000000000a0ec2ca */ /* 0x000ff600000e0000 */
[----:B------:R-:W-:Y:S02]  /*4b00*/  @!UPT UIADD3 URZ, UPT, UPT, URZ, URZ, URZ ;  /* 0x000000fffffff290 */ /* 0x000fe4000fffe0ff */
[----:B------:R2:W-:Y:S01]  /*4b10*/  @!UP1 UTMALDG.3D [UR24], [UR14], desc[UR10] ;  /* 0x00000a180e0095b4 */ /* 0x0005e20008011000 */
[----:B------:R2:W-:Y:S01]  /*4b20*/  @!P4 SYNCS.ARRIVE.TRANS64.RED.A0TR RZ, [UR7+0x58], R0 ;  /* 0x00005800ffffc9a7 */ /* 0x0005e20008300407 */
[----:B------:R-:W-:Y:S01]  /*4b30*/  SYNCS.ARRIVE.TRANS64.RED.A1T0 RZ, [UR8], RZ ;  /* 0x000000ffffff79a7 */ /* 0x000fe20008100408 */
[----:B------:R-:W4:Y:S02]  /*4b40*/  SYNCS.PHASECHK.TRANS64.TRYWAIT P2, [UR7+0x80], R12 ;  /* 0x0000800cff0075a7 */ /* 0x000f240008041107 */
[----:B--2-4-:R-:W-:Y:S05]  /*4b50*/  @!P2 BRA `(.L_x_93) ;  /* 0x000000700094a947 */ /* 0x014fea0003800000 */
.L_x_183:
[----:B------:R-:W2:Y:S01]  /*4b60*/  LDC.64 R14, c[0x0][0xb10] ;  /* 0x0002c400ff0e7b82 */ /* 0x000ea20000000a00 */
[----:B------:R-:W-:Y:S01]  /*4b70*/  @!P4 R2UR UR8, R20 ;  /* 0x000000001408c2ca */ /* 0x000fe200000e0000 */
[----:B------:R-:W-:Y:S01]  /*4b80*/  VOTEU.ALL UP1, P4 ;  /* 0x0000000000ff7886 */ /* 0x000fe20002020000 */
[----:B------:R-:W-:Y:S01]  /*4b90*/  @!P4 R2UR UR9, R21 ;  /* 0x000000001509c2ca */ /* 0x000fe200000e0000 */
[----:B------:R-:W-:Y:S01]  /*4ba0*/  UMOV UR10, 0x0 ;  /* 0x00000000000a7882 */ /* 0x000fe20000000000 */
[----:B------:R-:W-:Y:S03]  /*4bb0*/  UMOV UR11, 0x10000000 ;  /* 0x10000000000b7882 */ /* 0x000fe60000000000 */
[----:B------:R-:W4:Y:S01]  /*4bc0*/  LDC.64 R10, c[0x0][0xb18] ;  /* 0x0002c600ff0a7b82 */ /* 0x000f220000000a00 */
[----:B------:R-:W-:Y:S01]  /*4bd0*/  @!UP1 UIADD3 UR18, UPT, UPT, UR34, 0x80, URZ ;  /* 0x0000008022129890 */ /* 0x000fe2000fffe0ff */
[----:B------:R-:W-:Y:S01]  /*4be0*/  @P3 SHF.R.U32.HI R28, RZ, 0x10, R25 ;  /* 0x00000010ff1c3819 */ /* 0x000fe20000011619 */
[----:B------:R-:W-:Y:S01]  /*4bf0*/  @!UP1 UIADD3 UR16, UPT, UPT, UR7, 0x8400, URZ ;  /* 0x0000840007109890 */ /* 0x000fe2000fffe0ff */
[----:B------:R-:W-:Y:S01]  /*4c00*/  VIADD R30, R30, 0x1 ;  /* 0x000000011e1e7836 */ /* 0x000fe20000000000 */
[----:B------:R-:W-:Y:S03]  /*4c10*/  VOTEU.ALL UP1, P4 ;  /* 0x0000000000ff7886 */ /* 0x000fe60002020000 */
[----:B------:R-:W5:Y:S01]  /*4c20*/  @!P1 LDC R0, c[0x0][0xb20] ;  /* 0x0002c800ff009b82 */ /* 0x000f620000000800 */
[----:B------:R-:W-:Y:S01]  /*4c30*/  UMOV UR19, UR35 ;  /* 0x0000002300137c82 */ /* 0x000fe20008000000 */
[----:B------:R-:W-:Y:S01]  /*4c40*/  IMAD.U32 R21, RZ, RZ, UR8 ;  /* 0x00000008ff157e24 */ /* 0x000fe2000f8e00ff */
[----:B------:R-:W-:Y:S05]  /*4c50*/  UMOV UR20, UR36 ;  /* 0x0000002400147c82 */ /* 0x000fea0008000000 */
[----:B-1----:R-:W1:Y:S01]  /*4c60*/  @!P1 LDC R3, c[0x0][0xb0c] ;  /* 0x0002c300ff039b82 */ /* 0x002e620000000800 */
[----:B------:R-:W-:Y:S01]  /*4c70*/  IMAD.U32 R20, RZ, RZ, UR9 ;  /* 0x00000009ff147e24 */ /* 0x000fe2000f8e00ff */
[----:B------:R-:W-:Y:S01]  /*4c80*/  UPRMT UR8, UR37, 0x654, UR17 ;  /* 0x0000065425087896 */ /* 0x000fe20008000011 */
[----:B------:R-:W-:Y:S03]  /*4c90*/  @!P4 R2UR UR15, R21 ;  /* 0x00000000150fc2ca */ /* 0x000fe600000e0000 */
[----:B------:R-:W-:Y:S01]  /*4ca0*/  @!P4 R2UR UR14, R20 ;  /* 0x00000000140ec2ca */ /* 0x000fe200000e0000 */
[----:B------:R-:W-:Y:S11]  /*4cb0*/  @!P4 IMAD.MOV.U32 R20, RZ, RZ, 0x4000 ;  /* 0x00004000ff14c424 */ /* 0x000ff600078e00ff */
[----:B------:R-:W-:Y:S01]  /*4cc0*/  @!UPT UIADD3 URZ, UPT, UPT, URZ, URZ, URZ ;  /* 0x000000fffffff290 */ /* 0x000fe2000fffe0ff */
[----:B------:R1:W-:Y:S01]  /*4cd0*/  @!UP1 UTMALDG.3D [UR16], [UR14], desc[UR10] ;  /* 0x00000a100e0095b4 */ /* 0x0003e20008011000 */
[----:B------:R1:W-:Y:S02]  /*4ce0*/  @!P4 SYNCS.ARRIVE.TRANS64.RED.A0TR RZ, [UR7+0x60], R20 ;  /* 0x00006014ffffc9a7 */ /* 0x0003e40008300407 */
[----:B-1----:R-:W-:Y:S01]  /*4cf0*/  @!P1 ISETP.NE.AND P2, PT, R3, 0x1, PT ;  /* 0x000000010300980c */ /* 0x002fe20003f45270 */
[C---:B--2---:R-:W-:Y:S01]  /*4d00*/  @!P1 IMAD.HI.U32 R14, R13.reuse, R14, RZ ;  /* 0x0000000e0d0e9227 */ /* 0x044fe200078e00ff */
[----:B----4-:R-:W-:Y:S03]  /*4d10*/  @!P1 ISETP.NE.AND P0, PT, R10, 0x1, PT ;  /* 0x000000010a00980c */ /* 0x010fe60003f05270 */
[C---:B------:R-:W-:Y:S01]  /*4d20*/  @!P1 IMAD.HI.U32 R11, R8.reuse, R11, RZ ;  /* 0x0000000b080b9227 */ /* 0x040fe200078e00ff */
[----:B------:R-:W-:Y:S04]  /*4d30*/  @!P1 SHF.R.U32.HI R14, RZ, R15, R14 ;  /* 0x0000000fff0e9219 */ /* 0x000fe8000001160e */
[----:B-----5:R-:W-:Y:S01]  /*4d40*/  @!P1 SHF.R.U32.HI R9, RZ, R0, R11 ;  /* 0x00000000ff099219 */ /* 0x020fe2000001160b */
[----:B------:R-:W-:Y:S01]  /*4d50*/  SYNCS.ARRIVE.TRANS64.RED.A1T0 RZ, [UR8], RZ ;  /* 0x000000ffffff79a7 */ /* 0x000fe20008100408 */
[----:B------:R-:W-:Y:S02]  /*4d60*/  @!P1 SEL R14, R13, R14, !P2 ;  /* 0x0000000e0d0e9207 */ /* 0x000fe40005000000 */
[----:B------:R-:W-:Y:S01]  /*4d70*/  @!P1 SEL R9, R8, R9, !P0 ;  /* 0x0000000908099207 */ /* 0x000fe20004000000 */
[----:B------:R-:W1:Y:S04]  /*4d80*/  SYNCS.PHASECHK.TRANS64.TRYWAIT P5, [UR7+0x88], R12 ;  /* 0x0000880cff0075a7 */ /* 0x000e6800080a1107 */
[----:B------:R-:W-:Y:S02]  /*4d90*/  @!P1 IMAD.IADD R0, R9, 0x1, -R14 ;  /* 0x0000000109009824 */ /* 0x000fe400078e0a0e */
[----:B------:R-:W-:Y:S02]  /*4da0*/  @!P1 IMAD.IADD R9, R14, 0x1, -R9 ;  /* 0x000000010e099824 */ /* 0x000fe400078e0a09 */
[----:B------:R-:W-:Y:S02]  /*4db0*/  @!P1 IMAD R13, R0, R3, R13 ;  /* 0x00000003000d9224 */ /* 0x000fe400078e020d */
[----:B------:R-:W-:Y:S01]  /*4dc0*/  @!P1 IMAD R8, R9, R10, R8 ;  /* 0x0000000a09089224 */ /* 0x000fe200078e0208 */
[----:B-1----:R-:W-:Y:S06]  /*4dd0*/  @!P5 BRA `(.L_x_94) ;  /* 0x00000070000cd947 */ /* 0x002fec0003800000 */
.L_x_185:
[----:B-1----:R-:W-:Y:S01]  /*4de0*/  @!P4 IADD3 R3, P0, PT, R32, 0x580, RZ ;  /* 0x000005802003c810 */ /* 0x002fe20007f1e0ff */
[----:B------:R-:W-:Y:S01]  /*4df0*/  VOTEU.ALL UP1, P4 ;  /* 0x0000000000ff7886 */ /* 0x000fe20002020000 */
[----:B------:R-:W-:Y:S01]  /*4e00*/  UMOV UR18, 0x0 ;  /* 0x0000000000127882 */ /* 0x000fe20000000000 */
[----:B------:R-:W-:Y:S01]  /*4e10*/  UMOV UR19, 0x10000000 ;  /* 0x1000000000137882 */ /* 0x000fe20000000000 */
[----:B------:R-:W-:Y:S01]  /*4e20*/  @!P4 R2UR UR9, R3 ;  /* 0x000000000309c2ca */ /* 0x000fe200000e0000 */
[----:B------:R-:W-:Y:S01]  /*4e30*/  @!P4 IMAD.X R0, RZ, RZ, R33, P0 ;  /* 0x000000ffff00c224 */ /* 0x000fe200000e0621 */
[----:B------:R-:W-:Y:S01]  /*4e40*/  @!UP1 UIADD3 UR10, UPT, UPT, UR34, 0xc0, URZ ;  /* 0x000000c0220a9890 */ /* 0x000fe2000fffe0ff */
[----:B------:R-:W-:Y:S01]  /*4e50*/  ISETP.NE.AND P0, PT, R30, 0x2, PT ;  /* 0x000000021e00780c */ /* 0x000fe20003f05270 */
[----:B------:R-:W-:Y:S01]  /*4e60*/  UMOV UR11, UR35 ;  /* 0x00000023000b7c82 */ /* 0x000fe20008000000 */
[----:B------:R-:W-:Y:S01]  /*4e70*/  UMOV UR12, UR36 ;  /* 0x00000024000c7c82 */ /* 0x000fe20008000000 */
[----:B------:R-:W-:Y:S01]  /*4e80*/  @!P4 R2UR UR8, R0 ;  /* 0x000000000008c2ca */ /* 0x000fe200000e0000 */
[----:B------:R-:W-:Y:S01]  /*4e90*/  IMAD.IADD R20, R8, 0x1, R154 ;  /* 0x0000000108147824 */ /* 0x000fe200078e029a */
[----:B------:R-:W-:Y:S01]  /*4ea0*/  @P3 R2UR UR36, R28 ;  /* 0x000000001c2432ca */ /* 0x000fe200000e0000 */
[----:B------:R-:W-:Y:S01]  /*4eb0*/  IMAD.IADD R21, R13, 0x1, R156 ;  /* 0x000000010d157824 */ /* 0x000fe200078e029c */
[----:B------:R-:W-:Y:S02]  /*4ec0*/  SEL R0, RZ, 0x1, P0 ;  /* 0x00000001ff007807 */ /* 0x000fe40000000000 */
[----:B------:R-:W-:Y:S01]  /*4ed0*/  LOP3.LUT R31, R31, 0x1, RZ, 0x3c, !PT ;  /* 0x000000011f1f7812 */ /* 0x000fe200078e3cff */
[----:B------:R-:W-:Y:S01]  /*4ee0*/  IMAD.U32 R10, RZ, RZ, UR9 ;  /* 0x00000009ff0a7e24 */ /* 0x000fe2000f8e00ff */
[----:B------:R-:W-:Y:S01]  /*4ef0*/  @!UP1 UIADD3 UR9, UPT, UPT, UR7, 0x68, URZ ;  /* 0x0000006807099890 */ /* 0x000fe2000fffe0ff */
[----:B------:R-:W-:Y:S02]  /*4f00*/  LOP3.LUT R29, R29, R0, RZ, 0x3c, !PT ;  /* 0x000000001d1d7212 */ /* 0x000fe400078e3cff */
[----:B------:R-:W-:Y:S02]  /*4f10*/  SEL R30, R30, RZ, P0 ;  /* 0x000000ff1e1e7207 */ /* 0x000fe40000000000 */
[----:B------:R-:W-:Y:S01]  /*4f20*/  IMAD.U32 R11, RZ, RZ, UR8 ;  /* 0x00000008ff0b7e24 */ /* 0x000fe2000f8e00ff */
[----:B------:R-:W-:Y:S01]  /*4f30*/  @!P4 R2UR UR14, R10 ;  /* 0x000000000a0ec2ca */ /* 0x000fe200000e0000 */
[----:B------:R-:W-:Y:S01]  /*4f40*/  @!UP1 UIADD3 UR8, UPT, UPT, UR7, 0xc400, URZ ;  /* 0x0000c40007089890 */ /* 0x000fe2000fffe0ff */
[----:B------:R-:W-:Y:S02]  /*4f50*/  VOTEU.ALL UP1, P4 ;  /* 0x0000000000ff7886 */ /* 0x000fe40002020000 */
[----:B------:R-:W-:Y:S11]  /*4f60*/  @!P4 R2UR UR15, R11 ;  /* 0x000000000b0fc2ca */ /* 0x000ff600000e0000 */
[----:B------:R-:W-:Y:S02]  /*4f70*/  @!UPT UIADD3 URZ, UPT, UPT, URZ, URZ, URZ ;  /* 0x000000fffffff290 */ /* 0x000fe4000fffe0ff */
[----:B------:R2:W-:Y:S01]  /*4f80*/  @!UP1 UTMALDG.3D [UR8], [UR14], desc[UR18] ;  /* 0x000012080e0095b4 */ /* 0x0005e20008011000 */
[----:B------:R2:W-:Y:S01]  /*4f90*/  @!P4 SYNCS.ARRIVE.TRANS64.RED.A0TR RZ, [UR7+0x68], R23 ;  /* 0x00006817ffffc9a7 */ /* 0x0005e20008300407 */
[----:B------:R-:W-:Y:S01]  /*4fa0*/  UPLOP3.LUT UP1, UPT, UPT, UPT, UPT, 0x80, 0x8 ;  /* 0x000000000008789c */ /* 0x000fe20003f2f070 */
[----:B------:R-:W-:Y:S01]  /*4fb0*/  SYNCS.ARRIVE.TRANS64.RED.A1T0 RZ, [UR13], RZ ;  /* 0x000000ffffff79a7 */ /* 0x000fe2000810040d */
[----:B------:R-:W-:Y:S09]  /*4fc0*/  @P3 BRA `(.L_x_95) ;  /* 0xfffffff000943947 */ /* 0x000ff2000383ffff */
[----:B------:R-:W-:-:S04]  /*4fd0*/  SHF.L.U32 R3, R31, 0x1f, RZ ;  /* 0x0000001f1f037819 */ /* 0x000fc800000006ff */
[----:B------:R-:W1:Y:S02]  /*4fe0*/  SYNCS.PHASECHK.TRANS64.TRYWAIT P0, [UR7+0x70], R3 ;  /* 0x00007003ff0075a7 */ /* 0x000e640008001107 */
[----:B-1----:R-:W-:Y:S05]  /*4ff0*/  @!P0 BRA `(.L_x_96) ;  /* 0x0000006c009c8947 */ /* 0x002fea0003800000 */
.L_x_187:
[----:B------:R-:W4:Y:S02]  /*5000*/  SYNCS.PHASECHK.TRANS64.TRYWAIT P0, [UR7+0x78], R3 ;  /* 0x00007803ff0075a7 */ /* 0x000f240008001107 */
[----:B----4-:R-:W-:Y:S05]  /*5010*/  @!P0 BRA `(.L_x_97) ;  /* 0x0000006c00ac8947 */ /* 0x010fea0003800000 */
.L_x_189:
[----:B------:R-:W4:Y:S02]  /*5020*/  SYNCS.PHASECHK.TRANS64.TRYWAIT P0, [UR7+0x80], R3 ;  /* 0x00008003ff0075a7 */ /* 0x000f240008001107 */
[----:B----4-:R-:W-:Y:S05]  /*5030*/  @!P0 BRA `(.L_x_98) ;  /* 0x0000006c00bc8947 */ /* 0x010fea0003800000 */
.L_x_191:
[----:B-1----:R-:W-:-:S07]  /*5040*/  MOV R0, UR7 ;  /* 0x0000000700007c02 */ /* 0x002fce0008000f00 */
.L_x_99:
[----:B-1----:R-:W-:-:S04]  /*5050*/  SHF.L.U32 R3, R31, 0x1f, RZ ;  /* 0x0000001f1f037819 */ /* 0x002fc800000006ff */
[----:B------:R1:W4:Y:S03]  /*5060*/  SYNCS.PHASECHK.TRANS64.TRYWAIT P0, [R0+URZ+0x88], R3 ;  /* 0x00008803000075a7 */ /* 0x00032600080011ff */
[----:B----4-:R-:W-:Y:S05]  /*5070*/  @!P0 NANOSLEEP.SYNCS 0x989680 ;  /* 0x009896800000895d */ /* 0x010fea0003900000 */
[----:B------:R-:W4:Y:S02]  /*5080*/  @!P0 SYNCS.PHASECHK.TRANS64 P0, [R0+URZ+0x88], R3 ;  /* 0x00008803000085a7 */ /* 0x000f2400080010ff */
[----:B--2-4-:R-:W-:Y:S05]  /*5090*/  @P0 EXIT ;  /* 0x000000000000094d */ /* 0x014fea0003800000 */
[----:B------:R-:W-:Y:S05]  /*50a0*/  BRA `(.L_x_99) ;  /* 0xfffffffc00e87947 */ /* 0x000fea000383ffff */
.L_x_84:
[----:B------:R-:W-:-:S06]  /*50b0*/  UISETP.GE.AND UP1, UPT, UR10, 0x4, UPT ;  /* 0x000000040a00788c */ /* 0x000fcc000bf26270 */
[----:B------:R-:W-:-:S13]  /*50c0*/  PLOP3.LUT P0, PT, PT, PT, UP1, 0x80, 0x8 ;  /* 0x000000000008781c */ /* 0x000fda0003f0f018 */
[----:B------:R-:W-:Y:S05]  /*50d0*/  @!P0 EXIT ;  /* 0x000000000000894d */ /* 0x000fea0003800000 */
[----:B------:R-:W-:Y:S01]  /*50e0*/  BAR.SYNC.DEFER_BLOCKING 0x6, 0xa0 ;  /* 0x0182800000007b1d */ /* 0x000fe20000010000 */
[C---:B------:R-:W-:Y:S01]  /*50f0*/  IMAD.SHL.U32 R3, R170.reuse, 0x40, RZ ;  /* 0x00000040aa037824 */ /* 0x040fe200078e00ff */
[C---:B------:R-:W-:Y:S01]  /*5100*/  LOP3.LUT R161, R170.reuse, 0x1, RZ, 0xc0, !PT ;  /* 0x00000001aaa17812 */ /* 0x040fe200078ec0ff */
[C---:B------:R-:W-:Y:S02]  /*5110*/  IMAD.U32 R79, R170.reuse, 0x10000, RZ ;  /* 0x00010000aa4f7824 */ /* 0x040fe400078e00ff */
[----:B------:R-:W-:Y:S02]  /*5120*/  HFMA2 R167, -RZ, RZ, 0, 5.9604644775390625e-08 ;  /* 0x00000001ffa77431 */ /* 0x000fe400000001ff */
[C---:B------:R-:W-:Y:S01]  /*5130*/  IMAD.SHL.U32 R160, R170.reuse, 0x8, RZ ;  /* 0x00000008aaa07824 */ /* 0x040fe200078e00ff */
[----:B------:R-:W-:Y:S01]  /*5140*/  UMOV UR48, 0x400 ;  /* 0x0000040000307882 */ /* 0x000fe20000000000 */
[----:B------:R-:W1:Y:S01]  /*5150*/  LDC R159, c[0x0][0x370] ;  /* 0x0000dc00ff9f7b82 */ /* 0x000e620000000800 */
[----:B------:R-:W-:Y:S01]  /*5160*/  ULEA UR48, UR37, UR48, 0x18 ;  /* 0x0000003025307291 */ /* 0x000fe2000f8ec0ff */
[----:B------:R-:W-:Y:S01]  /*5170*/  ISETP.NE.U32.AND P0, PT, R161, 0x1, PT ;  /* 0x00000001a100780c */ /* 0x000fe20003f05070 */
[----:B------:R-:W-:Y:S01]  /*5180*/  IMAD.MOV.U32 R169, RZ, RZ, 0x2 ;  /* 0x00000002ffa97424 */ /* 0x000fe200078e00ff */
[----:B------:R-:W-:Y:S01]  /*5190*/  LOP3.LUT R5, R3, 0x1c0, RZ, 0xc0, !PT ;  /* 0x000001c003057812 */ /* 0x000fe200078ec0ff */
[----:B------:R-:W-:Y:S01]  /*51a0*/  UIADD3 UR4, UPT, UPT, UR48, 0x400, URZ ;  /* 0x0000040030047890 */ /* 0x000fe2000fffe0ff */
[----:B------:R-:W-:Y:S01]  /*51b0*/  LOP3.LUT R79, R79, 0x600000, RZ, 0xc0, !PT ;  /* 0x006000004f4f7812 */ /* 0x000fe200078ec0ff */
[----:B------:R-:W-:Y:S01]  /*51c0*/  IMAD.MOV.U32 R168, RZ, RZ, 0x4 ;  /* 0x00000004ffa87424 */ /* 0x000fe200078e00ff */
[----:B------:R-:W2:Y:S01]  /*51d0*/  LDC R74, c[0x0][0xb0c] ;  /* 0x0002c300ff4a7b82 */ /* 0x000ea20000000800 */
[----:B------:R-:W-:Y:S01]  /*51e0*/  R2P PR, R170, 0x6 ;  /* 0x00000006aa007804 */ /* 0x000fe20000000000 */
[----:B------:R-:W-:Y:S01]  /*51f0*/  IMAD.MOV.U32 R76, RZ, RZ, RZ ;  /* 0x000000ffff4c7224 */ /* 0x000fe200078e00ff */
[----:B------:R-:W-:Y:S01]  /*5200*/  LOP3.LUT R160, R5, 0x38, R160, 0xf8, !PT ;  /* 0x0000003805a07812 */ /* 0x000fe200078ef8a0 */
[----:B------:R-:W-:Y:S01]  /*5210*/  IMAD.MOV.U32 R166, RZ, RZ, RZ ;  /* 0x000000ffffa67224 */ /* 0x000fe200078e00ff */
[----:B------:R-:W-:Y:S01]  /*5220*/  P2R R2, PR, RZ, 0x1 ;  /* 0x00000001ff027803 */ /* 0x000fe20000000000 */
[----:B------:R-:W-:Y:S01]  /*5230*/  IMAD.MOV.U32 R173, RZ, RZ, RZ ;  /* 0x000000ffffad7224 */ /* 0x000fe200078e00ff */
[----:B------:R-:W-:Y:S01]  /*5240*/  LOP3.LUT R160, R160, 0x1e00, R3, 0xf8, !PT ;  /* 0x00001e00a0a07812 */ /* 0x000fe200078ef803 */
[----:B------:R-:W3:Y:S01]  /*5250*/  LDC R157, c[0x0][0xb20] ;  /* 0x0002c800ff9d7b82 */ /* 0x000ee20000000800 */
[----:B------:R-:W4:Y:S01]  /*5260*/  LDS R0, [UR48+0x130] ;  /* 0x00013030ff007984 */ /* 0x000f220008000800 */
[----:B------:R-:W-:Y:S01]  /*5270*/  LOP3.LUT R170, R170, 0x60, RZ, 0xc0, !PT ;  /* 0x00000060aaaa7812 */ /* 0x000fe200078ec0ff */
[----:B------:R-:W-:Y:S01]  /*5280*/  IMAD.U32 R163, RZ, RZ, UR4 ;  /* 0x00000004ffa37e24 */ /* 0x000fe2000f8e00ff */
[----:B------:R-:W-:Y:S01]  /*5290*/  MOV R165, RZ ;  /* 0x000000ff00a57202 */ /* 0x000fe20000000f00 */
[----:B------:R-:W1:Y:S01]  /*52a0*/  LDCU.64 UR52, c[0x0][0x348] ;  /* 0x00006900ff3477ac */ /* 0x000e620008000a00 */
[----:B------:R-:W-:-:S02]  /*52b0*/  SEL R169, R169, 0xfffffffe, !P1 ;  /* 0xfffffffea9a97807 */ /* 0x000fc40004800000 */
[----:B------:R-:W1:Y:S01]  /*52c0*/  LDC R73, c[0x0][0xb30] ;  /* 0x0002cc00ff497b82 */ /* 0x000e620000000800 */
[----:B------:R-:W-:Y:S01]  /*52d0*/  SEL R168, R168, 0xfffffffc, !P2 ;  /* 0xfffffffca8a87807 */ /* 0x000fe20005000000 */
[----:B------:R-:W1:Y:S01]  /*52e0*/  LDCU.64 UR38, c[0x0][0x888] ;  /* 0x00011100ff2677ac */ /* 0x000e620008000a00 */
[----:B------:R-:W1:Y:S05]  /*52f0*/  LDCU.64 UR44, c[0x0][0x890] ;  /* 0x00011200ff2c77ac */ /* 0x000e6a0008000a00 */
[----:B------:R-:W1:Y:S01]  /*5300*/  LDC.64 R152, c[0x0][0xb10] ;  /* 0x0002c400ff987b82 */ /* 0x000e620000000a00 */
[----:B------:R-:W-:Y:S01]  /*5310*/  UMOV UR49, URZ ;  /* 0x000000ff00317c82 */ /* 0x000fe20008000000 */
[----:B------:R-:W-:-:S06]  /*5320*/  UMOV UR51, URZ ;  /* 0x000000ff00337c82 */ /* 0x000fcc0008000000 */
[----:B------:R-:W1:Y:S08]  /*5330*/  LDC.64 R70, c[0x0][0xb18] ;  /* 0x0002c600ff467b82 */ /* 0x000e700000000a00 */
[----:B------:R-:W1:Y:S08]  /*5340*/  LDC.64 R68, c[0x0][0xb28] ;  /* 0x0002ca00ff447b82 */ /* 0x000e700000000a00 */
[----:B------:R-:W1:Y:S01]  /*5350*/  LDC.64 R150, c[0x0][0x8b0] ;  /* 0x00022c00ff967b82 */ /* 0x000e620000000a00 */
[----:B----4-:R-:W-:-:S07]  /*5360*/  IMAD.IADD R79, R0, 0x1, R79 ;  /* 0x00000001004f7824 */ /* 0x010fce00078e024f */
[----:B------:R-:W4:Y:S08]  /*5370*/  LDC.64 R148, c[0x0][0x8a8] ;  /* 0x00022a00ff947b82 */ /* 0x000f300000000a00 */
[----:B--23--:R-:W1:Y:S02]  /*5380*/  LDC R158, c[0x0][0x374] ;  /* 0x0000dd00ff9e7b82 */ /* 0x00ce640000000800 */
.L_x_143:
[----:B------:R-:W-:Y:S02]  /*5390*/  LEA R0, R173, UR48, 0x3 ;  /* 0x00000030ad007c11 */ /* 0x000fe4000f8e18ff */
[----:B------:R-:W-:Y:S02]  /*53a0*/  SHF.L.U32 R3, R165, 0x1f, RZ ;  /* 0x0000001fa5037819 */ /* 0x000fe400000006ff */
[----:B-1----:R-:W-:Y:S02]  /*53b0*/  LEA R16, R173, UR48, 0x4 ;  /* 0x00000030ad107c11 */ /* 0x002fe4000f8e20ff */
[----:B------:R-:W2:Y:S02]  /*53c0*/  SYNCS.PHASECHK.TRANS64.TRYWAIT P0, [R0+URZ+0xa0], R3 ;  /* 0x0000a003000075a7 */ /* 0x000ea400080011ff */
[----:B--2---:R-:W-:Y:S05]  /*53d0*/  @!P0 BRA `(.L_x_100) ;  /* 0x0000006800ec8947 */ /* 0x004fea0003800000 */
.L_x_192:
[----:B------:R-:W3:Y:S01]  /*53e0*/  LDC.64 R12, c[0x0][0xb10] ;  /* 0x0002c400ff0c7b82 */ /* 0x000ee20000000a00 */
[----:B------:R-:W4:Y:S01]  /*53f0*/  LDS.128 R16, [R16+0x110] ;  /* 0x0001100010107984 */ /* 0x000f220000000c00 */
[----:B-1----:R-:W-:Y:S01]  /*5400*/  ISETP.NE.AND P1, PT, R73, 0x1, PT ;  /* 0x000000014900780c */ /* 0x002fe20003f25270 */
[----:B--2---:R-:W-:Y:S01]  /*5410*/  VIADD R0, R0, 0xb0 ;  /* 0x000000b000007836 */ /* 0x004fe20000000000 */
[----:B------:R-:W-:Y:S04]  /*5420*/  ISETP.GE.AND P0, PT, R72, 0x1, PT ;  /* 0x000000014800780c */ /* 0x000fe80003f06270 */
[----:B------:R-:W1:Y:S01]  /*5430*/  LDC.64 R10, c[0x0][0xb18] ;  /* 0x0002c600ff0a7b82 */ /* 0x000e620000000a00 */
[----:B------:R-:W-:Y:S01]  /*5440*/  PRMT R0, RZ, 0x654, R0 ;  /* 0x00000654ff007816 */ /* 0x000fe20000000000 */
[----:B------:R-:W-:Y:S01]  /*5450*/  @!PT LDS RZ, [RZ] ;  /* 0x00000000fffff984 */ /* 0x000fe20000000800 */
[----:B------:R-:W-:Y:S01]  /*5460*/  @!PT LDS RZ, [RZ] ;  /* 0x00000000fffff984 */ /* 0x000fe20000000800 */
[----:B------:R-:W-:Y:S01]  /*5470*/  @!PT LDS RZ, [RZ] ;  /* 0x00000000fffff984 */ /* 0x000fe20000000800 */
[----:B------:R-:W-:Y:S01]  /*5480*/  @!PT LDS RZ, [RZ] ;  /* 0x00000000fffff984 */ /* 0x000fe20000000800 */
[----:B------:R2:W-:Y:S06]  /*5490*/  MEMBAR.ALL.CTA ;  /* 0x0000000000007992 */ /* 0x0005ec0000008000 */
[----:B--2---:R-:W2:Y:S01]  /*54a0*/  FENCE.VIEW.ASYNC.S ;  /* 0x00000000000073c6 */ /* 0x004ea20000000000 */
[----:B------:R-:W1:Y:S08]  /*54b0*/  @!P1 LDC R14, c[0x0][0xb20] ;  /* 0x0002c800ff0e9b82 */ /* 0x000e700000000800 */
[----:B------:R-:W1:Y:S01]  /*54c0*/  @!P1 LDC R9, c[0x0][0xb0c] ;  /* 0x0002c300ff099b82 */ /* 0x000e620000000800 */
[----:B--2---:R2:W-:Y:S01]  /*54d0*/  SYNCS.ARRIVE.TRANS64.RED.A1T0 RZ, [R0+URZ], RZ ;  /* 0x000000ff00ff79a7 */ /* 0x0045e200081004ff */
[----:B----4-:R-:W-:Y:S04]  /*54e0*/  LOP3.LUT P4, RZ, R18, 0x1, RZ, 0xc0, !PT ;  /* 0x0000000112ff7812 */ /* 0x010fe8000788c0ff */
[----:B------:R-:W-:Y:S09]  /*54f0*/  P2R R171, PR, RZ, 0x10 ;  /* 0x00000010ffab7803 */ /* 0x000ff20000000000 */
[----:B------:R-:W-:Y:S02]  /*5500*/  @P4 MOV R77, R16 ;  /* 0x00000010004d4202 */ /* 0x000fe40000000f00 */
[----:B------:R-:W-:Y:S01]  /*5510*/  @P4 LOP3.LUT R75, R17, 0xffff, RZ, 0xc0, !PT ;  /* 0x0000ffff114b4812 */ /* 0x000fe200078ec0ff */
[----:B--23--:R-:W-:Y:S06]  /*5520*/  @!P0 BRA `(.L_x_101) ;  /* 0x0000000000a48947 */ /* 0x00cfec0003800000 */
[----:B------:R-:W-:Y:S01]  /*5530*/  IMAD.HI.U32 R24, R158, R71, RZ ;  /* 0x000000479e187227 */ /* 0x000fe200078e00ff */
[----:B------:R-:W-:Y:S02]  /*5540*/  ISETP.NE.AND P0, PT, R70, 0x1, PT ;  /* 0x000000014600780c */ /* 0x000fe40003f05270 */
[----:B------:R-:W-:Y:S01]  /*5550*/  ISETP.NE.AND P2, PT, R72, 0x1, PT ;  /* 0x000000014800780c */ /* 0x000fe20003f45270 */
[-C--:B------:R-:W-:Y:S01]  /*5560*/  IMAD.HI.U32 R22, R159, R152.reuse, RZ ;  /* 0x000000989f167227 */ /* 0x080fe200078e00ff */
[----:B------:R-:W-:Y:S02]  /*5570*/  SHF.R.U32.HI R23, RZ, R157, R24 ;  /* 0x0000009dff177219 */ /* 0x000fe40000011618 */
[----:B------:R-:W-:Y:S01]  /*5580*/  ISETP.NE.AND P3, PT, R74, 0x1, PT ;  /* 0x000000014a00780c */ /* 0x000fe20003f65270 */
[----:B------:R-:W-:Y:S01]  /*5590*/  IMAD.HI.U32 R28, R75, R71, RZ ;  /* 0x000000474b1c7227 */ /* 0x000fe200078e00ff */
[----:B------:R-:W-:Y:S02]  /*55a0*/  SHF.R.U32.HI R22, RZ, R153, R22 ;  /* 0x00000099ff167219 */ /* 0x000fe40000011616 */
[----:B------:R-:W-:Y:S01]  /*55b0*/  SEL R3, R158, R23, !P0 ;  /* 0x000000179e037207 */ /* 0x000fe20004000000 */
[----:B------:R-:W-:Y:S01]  /*55c0*/  IMAD.HI.U32 R26, R77, R152, RZ ;  /* 0x000000984d1a7227 */ /* 0x000fe200078e00ff */
[----:B------:R-:W-:Y:S03]  /*55d0*/  SEL R7, R159, R22, !P3 ;  /* 0x000000169f077207 */ /* 0x000fe60005800000 */
[-C--:B------:R-:W-:Y:S01]  /*55e0*/  IMAD.HI.U32 R22, R3, R68.reuse, RZ ;  /* 0x0000004403167227 */ /* 0x080fe200078e00ff */
[----:B------:R-:W-:Y:S03]  /*55f0*/  SHF.R.U32.HI R26, RZ, R153, R26 ;  /* 0x00000099ff1a7219 */ /* 0x000fe6000001161a */
[----:B------:R-:W-:Y:S01]  /*5600*/  IMAD.HI.U32 R24, R7, R68, RZ ;  /* 0x0000004407187227 */ /* 0x000fe200078e00ff */
[----:B------:R-:W-:Y:S02]  /*5610*/  @P2 SHF.R.U32.HI R3, RZ, R69, R22 ;  /* 0x00000045ff032219 */ /* 0x000fe40000011616 */
[----:B------:R-:W-:Y:S02]  /*5620*/  SHF.R.U32.HI R22, RZ, R157, R28 ;  /* 0x0000009dff167219 */ /* 0x000fe4000001161c */
[----:B------:R-:W-:Y:S01]  /*5630*/  @P2 SHF.R.U32.HI R7, RZ, R69, R24 ;  /* 0x00000045ff072219 */ /* 0x000fe20000011618 */
[C---:B------:R-:W-:Y:S01]  /*5640*/  IMAD R2, R72.reuse, R3, RZ ;  /* 0x0000000348027224 */ /* 0x040fe200078e02ff */
[----:B------:R-:W-:Y:S02]  /*5650*/  SEL R5, R75, R22, !P0 ;  /* 0x000000164b057207 */ /* 0x000fe40004000000 */
[----:B------:R-:W-:Y:S01]  /*5660*/  SEL R3, R77, R26, !P3 ;  /* 0x0000001a4d037207 */ /* 0x000fe20005800000 */
[----:B------:R-:W-:Y:S01]  /*5670*/  IMAD R4, R72, R7, RZ ;  /* 0x0000000748047224 */ /* 0x000fe200078e02ff */
[C---:B------:R-:W-:Y:S01]  /*5680*/  ISETP.GE.AND P0, PT, R5.reuse, R2, PT ;  /* 0x000000020500720c */ /* 0x040fe20003f06270 */
[----:B------:R-:W-:Y:S03]  /*5690*/  IMAD.HI.U32 R6, R5, R68, RZ ;  /* 0x0000004405067227 */ /* 0x000fe600078e00ff */
[----:B------:R-:W-:Y:S01]  /*56a0*/  ISETP.GE.OR P0, PT, R3, R4, P0 ;  /* 0x000000040300720c */ /* 0x000fe20000706670 */
[----:B------:R-:W-:Y:S01]  /*56b0*/  IMAD.MOV R4, RZ, RZ, -R3 ;  /* 0x000000ffff047224 */ /* 0x000fe200078e0a03 */
[-C--:B------:R-:W-:Y:S03]  /*56c0*/  SHF.R.U32.HI R6, RZ, R69.reuse, R6 ;  /* 0x00000045ff067219 */ /* 0x080fe60000011606 */
[----:B------:R-:W-:Y:S01]  /*56d0*/  IMAD R77, R74, R4, R77 ;  /* 0x000000044a4d7224 */ /* 0x000fe200078e024d */
[----:B------:R-:W-:Y:S05]  /*56e0*/  SEL R15, R5, R6, !P2 ;  /* 0x00000006050f7207 */ /* 0x000fea0005000000 */
[----:B------:R-:W-:Y:S02]  /*56f0*/  IMAD.MOV R6, RZ, RZ, -R15 ;  /* 0x000000ffff067224 */ /* 0x000fe400078e0a0f */
[C---:B------:R-:W-:Y:S04]  /*5700*/  @!P0 IMAD.HI.U32 R2, R3.reuse, R68, RZ ;  /* 0x0000004403028227 */ /* 0x040fe800078e00ff */
[----:B------:R-:W-:Y:S01]  /*5710*/  IMAD R6, R72, R6, R5 ;  /* 0x0000000648067224 */ /* 0x000fe200078e0205 */
[----:B------:R-:W-:Y:S04]  /*5720*/  @!P0 SHF.R.U32.HI R2, RZ, R69, R2 ;  /* 0x00000045ff028219 */ /* 0x000fe80000011602 */
[----:B------:R-:W-:Y:S02]  /*5730*/  @!P0 SEL R0, R3, R2, !P2 ;  /* 0x0000000203008207 */ /* 0x000fe40005000000 */
[----:B------:R-:W-:Y:S02]  /*5740*/  IADD3 R2, PT, PT, -R5, RZ, RZ ;  /* 0x000000ff05027210 */ /* 0x000fe40007ffe1ff */
[----:B------:R-:W-:Y:S01]  /*5750*/  @!P0 IADD3 R8, PT, PT, R15, -R0, RZ ;  /* 0x800000000f088210 */ /* 0x000fe20007ffe0ff */
[----:B------:R-:W-:Y:S02]  /*5760*/  @!P0 IMAD R0, R7, R6, R0 ;  /* 0x0000000607008224 */ /* 0x000fe400078e0200 */
[----:B------:R-:W-:Y:S02]  /*5770*/  IMAD R75, R70, R2, R75 ;  /* 0x00000002464b7224 */ /* 0x000fe400078e024b */
[----:B------:R-:W-:Y:S02]  /*5780*/  @!P0 IMAD R5, R8, R72, R3 ;  /* 0x0000004808058224 */ /* 0x000fe400078e0203 */
[----:B------:R-:W-:Y:S04]  /*5790*/  @!P0 IMAD.MOV.U32 R3, RZ, RZ, R0 ;  /* 0x000000ffff038224 */ /* 0x000fe800078e0000 */
[----:B------:R-:W-:Y:S02]  /*57a0*/  IMAD R77, R3, R74, R77 ;  /* 0x0000004a034d7224 */ /* 0x000fe400078e024d */
[----:B------:R-:W-:Y:S07]  /*57b0*/  IMAD R75, R5, R70, R75 ;  /* 0x00000046054b7224 */ /* 0x000fee00078e024b */
.L_x_101:
[----:B-1----:R-:W-:Y:S01]  /*57c0*/  @!P1 ISETP.NE.AND P0, PT, R10, 0x1, PT ;  /* 0x000000010a00980c */ /* 0x002fe20003f05270 */
[----:B------:R-:W-:Y:S01]  /*57d0*/  @!P1 IMAD.HI.U32 R3, R75, R11, RZ ;  /* 0x0000000b4b039227 */ /* 0x000fe200078e00ff */
[----:B------:R-:W-:Y:S01]  /*57e0*/  R2UR UR42, R21 ;  /* 0x00000000152a72ca */ /* 0x000fe200000e0000 */
[----:B------:R-:W-:Y:S01]  /*57f0*/  BSSY.RECONVERGENT B6, `(.L_x_102) ;  /* 0x0000031000067945 */ /* 0x000fe20003800200 */
[----:B------:R-:W-:Y:S01]  /*5800*/  R2UR UR41, R20 ;  /* 0x00000000142972ca */ /* 0x000fe200000e0000 */
[----:B------:R-:W-:Y:S01]  /*5810*/  @!P1 IMAD.HI.U32 R0, R77, R12, RZ ;  /* 0x0000000c4d009227 */ /* 0x000fe200078e00ff */
[----:B------:R-:W-:Y:S02]  /*5820*/  @!P1 SHF.R.U32.HI R2, RZ, R14, R3 ;  /* 0x0000000eff029219 */ /* 0x000fe40000011603 */
[----:B------:R-:W-:Y:S01]  /*5830*/  @!P1 ISETP.NE.AND P2, PT, R9, 0x1, PT ;  /* 0x000000010900980c */ /* 0x000fe20003f45270 */
[----:B------:R-:W-:Y:S01]  /*5840*/  VIADD R173, R173, 0x1 ;  /* 0x00000001adad7836 */ /* 0x000fe20000000000 */
[----:B------:R-:W-:Y:S02]  /*5850*/  @!P1 SEL R2, R75, R2, !P0 ;  /* 0x000000024b029207 */ /* 0x000fe40004000000 */
[----:B------:R-:W-:Y:S02]  /*5860*/  @!P1 SHF.R.U32.HI R0, RZ, R13, R0 ;  /* 0x0000000dff009219 */ /* 0x000fe40000011600 */
[----:B------:R-:W-:Y:S01]  /*5870*/  LOP3.LUT P0, RZ, R163, 0x3f0, RZ, 0xc0, !PT ;  /* 0x000003f0a3ff7812 */ /* 0x000fe2000780c0ff */
[----:B------:R-:W-:Y:S01]  /*5880*/  USHF.L.U32 UR42, UR42, 0x7, URZ ;  /* 0x000000072a2a7899 */ /* 0x000fe200080006ff */
[----:B------:R-:W-:Y:S01]  /*5890*/  @!P1 SEL R3, R77, R0, !P2 ;  /* 0x000000004d039207 */ /* 0x000fe20005000000 */
[----:B------:R-:W-:Y:S01]  /*58a0*/  USHF.L.U32 UR41, UR41, 0x8, URZ ;  /* 0x0000000829297899 */ /* 0x000fe200080006ff */
[----:B------:R-:W-:Y:S03]  /*58b0*/  @P4 SHF.R.U32.HI R164, RZ, 0x10, R17 ;  /* 0x00000010ffa44819 */ /* 0x000fe60000011611 */
[----:B------:R-:W-:Y:S02]  /*58c0*/  @!P1 IMAD.IADD R0, R2, 0x1, -R3 ;  /* 0x0000000102009824 */ /* 0x000fe400078e0a03 */
[----:B------:R-:W-:Y:S02]  /*58d0*/  @!P1 IMAD.IADD R2, R3, 0x1, -R2 ;  /* 0x0000000103029824 */ /* 0x000fe400078e0a02 */
[----:B------:R-:W-:Y:S02]  /*58e0*/  @!P1 IMAD R77, R0, R9, R77 ;  /* 0x00000009004d9224 */ /* 0x000fe400078e024d */
[----:B------:R-:W-:Y:S01]  /*58f0*/  @!P1 IMAD R75, R2, R10, R75 ;  /* 0x0000000a024b9224 */ /* 0x000fe200078e024b */
[----:B------:R-:W-:Y:S06]  /*5900*/  @!P0 BRA `(.L_x_103) ;  /* 0x00000000007c8947 */ /* 0x000fec0003800000 */
[----:B------:R-:W1:Y:S01]  /*5910*/  LDCU.64 UR8, c[0x4][0x80] ;  /* 0x01001000ff0877ac */ /* 0x000e620008000a00 */
[----:B------:R-:W-:Y:S01]  /*5920*/  MOV R2, 0x0 ;  /* 0x0000000000027802 */ /* 0x000fe20000000f00 */
[----:B------:R-:W-:Y:S02]  /*5930*/  HFMA2 R12, -RZ, RZ, 0, 5.9604644775390625e-08 ;  /* 0x00000001ff0c7431 */ /* 0x000fe400000001ff */
[----:B------:R-:W-:Y:S01]  /*5940*/  IMAD.MOV.U32 R8, RZ, RZ, 0x70 ;  /* 0x00000070ff087424 */ /* 0x000fe200078e00ff */
[----:B------:R2:W3:Y:S01]  /*5950*/  LDC.64 R14, c[0x4][R2] ;  /* 0x01000000020e7b82 */ /* 0x0004e20000000a00 */
[----:B------:R-:W4:Y:S01]  /*5960*/  LDCU.64 UR6, c[0x4][0x88] ;  /* 0x01001100ff0677ac */ /* 0x000f220008000a00 */
[----:B------:R-:W-:Y:S01]  /*5970*/  IMAD.MOV.U32 R13, RZ, RZ, RZ ;  /* 0x000000ffff0d7224 */ /* 0x000fe200078e00ff */
[----:B------:R-:W2:Y:S01]  /*5980*/  LDCU.64 UR4, c[0x4][0x8] ;  /* 0x01000100ff0477ac */ /* 0x000ea20008000a00 */
[----:B-1----:R-:W-:Y:S01]  /*5990*/  MOV R5, UR9 ;  /* 0x0000000900057c02 */ /* 0x002fe20008000f00 */
[----:B------:R-:W-:Y:S01]  /*59a0*/  IMAD.U32 R4, RZ, RZ, UR8 ;  /* 0x00000008ff047e24 */ /* 0x000fe2000f8e00ff */
[----:B----4-:R-:W-:Y:S01]  /*59b0*/  MOV R7, UR7 ;  /* 0x0000000700077c02 */ /* 0x010fe20008000f00 */
[----:B------:R-:W-:Y:S01]  /*59c0*/  IMAD.U32 R6, RZ, RZ, UR6 ;  /* 0x00000006ff067e24 */ /* 0x000fe2000f8e00ff */
[----:B--2---:R-:W-:Y:S01]  /*59d0*/  MOV R11, UR5 ;  /* 0x00000005000b7c02 */ /* 0x004fe20008000f00 */
[----:B------:R-:W-:Y:S02]  /*59e0*/  IMAD.U32 R10, RZ, RZ, UR4 ;  /* 0x00000004ff0a7e24 */ /* 0x000fe4000f8e00ff */
[----:B------:R-:W-:Y:S07]  /*59f0*/  LEPC R20, `(.L_x_104) ;  /* 0x000000001014794e */ /* 0x000fee0000000000 */
[----:B---3-5:R-:W-:Y:S05]  /*5a00*/  CALL.ABS.NOINC R14 ;  /* 0x000000000e007343 */ /* 0x028fea0003c00000 */
.L_x_104:
[----:B------:R-:W1:Y:S01]  /*5a10*/  LDCU.64 UR8, c[0x4][0x80] ;  /* 0x01001000ff0877ac */ /* 0x000e620008000a00 */
[----:B------:R-:W2:Y:S01]  /*5a20*/  LDC.64 R2, c[0x4][R2] ;  /* 0x0100000002027b82 */ /* 0x000ea20000000a00 */
[----:B------:R-:W-:Y:S02]  /*5a30*/  HFMA2 R12, -RZ, RZ, 0, 5.9604644775390625e-08 ;  /* 0x00000001ff0c7431 */ /* 0x000fe400000001ff */
[----:B------:R-:W-:Y:S02]  /*5a40*/  IMAD.MOV.U32 R8, RZ, RZ, 0x70 ;  /* 0x00000070ff087424 */ /* 0x000fe400078e00ff */
[----:B------:R-:W-:Y:S01]  /*5a50*/  IMAD.MOV.U32 R13, RZ, RZ, RZ ;  /* 0x000000ffff0d7224 */ /* 0x000fe200078e00ff */
[----:B------:R-:W3:Y:S01]  /*5a60*/  LDCU.64 UR6, c[0x4][0x88] ;  /* 0x01001100ff0677ac */ /* 0x000ee20008000a00 */
[----:B------:R-:W4:Y:S01]  /*5a70*/  LDCU.64 UR4, c[0x4][0x8] ;  /* 0x01000100ff0477ac */ /* 0x000f220008000a00 */
[----:B-1----:R-:W-:Y:S02]  /*5a80*/  MOV R4, UR8 ;  /* 0x0000000800047c02 */ /* 0x002fe40008000f00 */
[----:B------:R-:W-:Y:S02]  /*5a90*/  MOV R5, UR9 ;  /* 0x0000000900057c02 */ /* 0x000fe40008000f00 */
[----:B---3--:R-:W-:Y:S01]  /*5aa0*/  MOV R7, UR7 ;  /* 0x0000000700077c02 */ /* 0x008fe20008000f00 */
[----:B------:R-:W-:Y:S01]  /*5ab0*/  IMAD.U32 R6, RZ, RZ, UR6 ;  /* 0x00000006ff067e24 */ /* 0x000fe2000f8e00ff */
[----:B----4-:R-:W-:Y:S01]  /*5ac0*/  MOV R11, UR5 ;  /* 0x00000005000b7c02 */ /* 0x010fe20008000f00 */
[----:B------:R-:W-:Y:S02]  /*5ad0*/  IMAD.U32 R10, RZ, RZ, UR4 ;  /* 0x00000004ff0a7e24 */ /* 0x000fe4000f8e00ff */
[----:B------:R-:W-:Y:S07]  /*5ae0*/  LEPC R20, `(.L_x_103) ;  /* 0x000000001014794e */ /* 0x000fee0000000000 */
[----:B--2---:R-:W-:Y:S05]  /*5af0*/  CALL.ABS.NOINC R2 ;  /* 0x0000000002007343 */ /* 0x004fea0003c00000 */
.L_x_103:
[----:B------:R-:W-:Y:S05]  /*5b00*/  BSYNC.RECONVERGENT B6 ;  /* 0x0000000000067941 */ /* 0x000fea0003800200 */
.L_x_102:
[----:B------:R-:W-:Y:S01]  /*5b10*/  ISETP.NE.U32.AND P4, PT, R150, RZ, PT ;  /* 0x000000ff9600720c */ /* 0x000fe20003f85070 */
[----:B------:R-:W-:Y:S01]  /*5b20*/  UISETP.NE.AND UP2, UPT, UR50, URZ, UPT ;  /* 0x000000ff3200728c */ /* 0x000fe2000bf45270 */
[----:B------:R-:W-:Y:S01]  /*5b30*/  ISETP.NE.U32.AND P2, PT, RZ, UR38, PT ;  /* 0x00000026ff007c0c */ /* 0x000fe2000bf45070 */
[----:B------:R-:W-:Y:S01]  /*5b40*/  UISETP.NE.U32.AND UP1, UPT, UR44, URZ, UPT ;  /* 0x000000ff2c00728c */ /* 0x000fe2000bf25070 */
[----:B------:R-:W-:Y:S01]  /*5b50*/  ISETP.NE.AND.EX P4, PT, R151, RZ, PT, P4 ;  /* 0x000000ff9700720c */ /* 0x000fe20003f85340 */
[----:B------:R-:W-:Y:S01]  /*5b60*/  UPLOP3.LUT UP0, UPT, UPT, UPT, UPT, 0x40, 0x4 ;  /* 0x000000000004789c */ /* 0x000fe20003f0e870 */
[----:B------:R-:W-:Y:S01]  /*5b70*/  ISETP.NE.AND.EX P2, PT, RZ, UR39, PT, P2 ;  /* 0x00000027ff007c0c */ /* 0x000fe2000bf45320 */
[----:B------:R-:W-:Y:S01]  /*5b80*/  UISETP.NE.AND.EX UP1, UPT, UR45, URZ, UPT, UP1 ;  /* 0x000000ff2d00728c */ /* 0x000fe2000bf25310 */
[----:B------:R-:W-:Y:S04]  /*5b90*/  PLOP3.LUT P1, PT, PT, PT, UP2, 0x80, 0x8 ;  /* 0x000000000008781c */ /* 0x000fe80003f2f028 */
[----:B------:R-:W-:Y:S06]  /*5ba0*/  @UP2 UPLOP3.LUT UP0, UPT, UPT, UPT, UP1, 0x80, 0x8 ;  /* 0x000000000008289c */ /* 0x000fec0003f0f010 */
[----:B------:R-:W-:Y:S01]  /*5bb0*/  PLOP3.LUT P0, PT, PT, PT, UP0, 0x80, 0x8 ;  /* 0x000000000008781c */ /* 0x000fe20003f0f008 */
[----:B------:R-:W-:Y:S01]  /*5bc0*/  @!UPT UIADD3 URZ, UPT, UPT, URZ, URZ, URZ ;  /* 0x000000fffffff290 */ /* 0x000fe2000fffe0ff */
[----:B------:R-:W-:Y:S11]  /*5bd0*/  BRA.U !UP1, `(.L_x_105) ;  /* 0x0000000109387547 */ /* 0x000ff6000b800000 */
[----:B------:R-:W-:Y:S01]  /*5be0*/  UISETP.NE.U32.AND UP0, UPT, UR38, URZ, UPT ;  /* 0x000000ff2600728c */ /* 0x000fe2000bf05070 */
[----:B------:R-:W-:Y:S02]  /*5bf0*/  HFMA2 R0, -RZ, RZ, 0, 5.9604644775390625e-08 ;  /* 0x00000001ff007431 */ /* 0x000fe400000001ff */
[----:B------:R-:W-:Y:S01]  /*5c00*/  IMAD.MOV.U32 R155, RZ, RZ, 0x1 ;  /* 0x00000001ff9b7424 */ /* 0x000fe200078e00ff */
[----:B------:R-:W-:Y:S06]  /*5c10*/  UISETP.NE.AND.EX UP0, UPT, UR39, URZ, UPT, UP0 ;  /* 0x000000ff2700728c */ /* 0x000fec000bf05300 */
[----:B------:R-:W-:Y:S05]  /*5c20*/  PLOP3.LUT P3, PT, PT, PT, UP0, 0x80, 0x8 ;  /* 0x000000000008781c */ /* 0x000fea0003f6f008 */
[----:B------:R-:W1:Y:S01]  /*5c30*/  @UP0 LDCU.64 UR6, c[0x0][0x888] ;  /* 0x00011100ff0607ac */ /* 0x000e620008000a00 */
[----:B------:R-:W-:Y:S07]  /*5c40*/  @UP0 UIMAD UR4, UR36, UR44, URZ ;  /* 0x0000002c240402a4 */ /* 0x000fee000f8e02ff */
[----:B------:R-:W-:Y:S01]  /*5c50*/  @!P3 PRMT R155, R0, 0x7610, R155 ;  /* 0x00007610009bb816 */ /* 0x000fe2000000009b */
[----:B-1----:R-:W-:Y:S03]  /*5c60*/  @UP0 UIMAD.WIDE UR6, UR4, 0x4, UR6 ;  /* 0x00000004040608a5 */ /* 0x002fe6000f8e0206 */
[----:B------:R-:W1:Y:S03]  /*5c70*/  @!UP0 LDCU UR4, c[0x0][0x880] ;  /* 0x00011000ff0487ac */ /* 0x000e660008000800 */
[----:B------:R-:W-:Y:S01]  /*5c80*/  IMAD.U32 R2, RZ, RZ, UR6 ;  /* 0x00000006ff027e24 */ /* 0x000fe2000f8e00ff */
[----:B------:R-:W-:Y:S05]  /*5c90*/  MOV R3, UR7 ;  /* 0x0000000700037c02 */ /* 0x000fea0008000f00 */
[----:B-----5:R2:W5:Y:S02]  /*5ca0*/  @P3 LDG.E R81, desc[UR46][R2.64] ;  /* 0x0000002e02513981 */ /* 0x020564000c1e1900 */
[----:B-12---:R-:W-:Y:S02]  /*5cb0*/  @!P3 IMAD.U32 R81, RZ, RZ, UR4 ;  /* 0x00000004ff51be24 */ /* 0x006fe4000f8e00ff */
.L_x_105:
[----:B------:R-:W-:Y:S05]  /*5cc0*/  @!P4 BRA `(.L_x_106) ;  /* 0x000000000020c947 */ /* 0x000fea0003800000 */
[----:B------:R-:W-:Y:S04]  /*5cd0*/  ISETP.NE.U32.AND P3, PT, R148, RZ, PT ;  /* 0x000000ff9400720c */ /* 0x000fe80003f65070 */
[----:B------:R-:W-:Y:S11]  /*5ce0*/  ISETP.NE.AND.EX P3, PT, R149, RZ, PT, P3 ;  /* 0x000000ff9500720c */ /* 0x000ff60003f65330 */
[----:B------:R-:W-:Y:S02]  /*5cf0*/  @!UPT UIADD3 URZ, UPT, UPT, URZ, URZ, URZ ;  /* 0x000000fffffff290 */ /* 0x000fe4000fffe0ff */
[----:B------:R-:W1:Y:S01]  /*5d00*/  @P3 LDC.64 R2, c[0x0][0x8a8] ;  /* 0x00022a00ff023b82 */ /* 0x000e620000000a00 */
[----:B------:R-:W-:Y:S04]  /*5d10*/  @P3 IMAD R0, R150, UR36, RZ ;  /* 0x0000002496003c24 */ /* 0x000fe8000f8e02ff */
[----:B-1----:R-:W-:Y:S05]  /*5d20*/  @P3 IMAD.WIDE R2, R0, 0x4, R2 ;  /* 0x0000000400023825 */ /* 0x002fea00078e0202 */
[----:B-----5:R1:W5:Y:S02]  /*5d30*/  @P3 LDG.E R78, desc[UR46][R2.64] ;  /* 0x0000002e024e3981 */ /* 0x020364000c1e1900 */
[----:B-1----:R-:W2:Y:S02]  /*5d40*/  @!P3 LDC R78, c[0x0][0x8a0] ;  /* 0x00022800ff4ebb82 */ /* 0x002ea40000000800 */
.L_x_106:
[----:B-----5:R-:W-:Y:S01]  /*5d50*/  FSETP.NEU.AND P3, PT, R81, RZ, PT ;  /* 0x000000ff5100720b */ /* 0x020fe20003f6d000 */
[----:B------:R-:W-:Y:S01]  /*5d60*/  IMAD.SHL.U32 R178, R160, 0x2, RZ ;  /* 0x00000002a0b27824 */ /* 0x000fe200078e00ff */
[----:B------:R-:W-:Y:S01]  /*5d70*/  SEL R3, RZ, 0xffffffff, P2 ;  /* 0xffffffffff037807 */ /* 0x000fe20001000000 */
[----:B------:R-:W-:Y:S01]  /*5d80*/  IMAD.SHL.U32 R100, R168, 0x10, RZ ;  /* 0x00000010a8647824 */ /* 0x000fe200078e00ff */
[----:B------:R-:W-:Y:S01]  /*5d90*/  @P1 LOP3.LUT P2, RZ, R155, 0xff, RZ, 0xc0, !PT ;  /* 0x000000ff9bff1812 */ /* 0x000fe2000784c0ff */
[----:B------:R-:W-:Y:S01]  /*5da0*/  VIADD R109, R178, UR48 ;  /* 0x00000030b26d7c36 */ /* 0x000fe20008000000 */
[----:B------:R-:W-:Y:S01]  /*5db0*/  @P1 SEL R2, RZ, 0xffffffff, P3 ;  /* 0xffffffffff021807 */ /* 0x000fe20001800000 */
[----:B------:R-:W-:Y:S01]  /*5dc0*/  IMAD.SHL.U32 R102, R169, 0x10, RZ ;  /* 0x00000010a9667824 */ /* 0x000fe200078e00ff */
[----:B------:R-:W-:Y:S01]  /*5dd0*/  LOP3.LUT R167, R167, 0x1, RZ, 0x3c, !PT ;  /* 0x00000001a7a77812 */ /* 0x000fe200078e3cff */
[----:B------:R-:W-:Y:S01]  /*5de0*/  IMAD.IADD R175, R109, 0x1, R100 ;  /* 0x000000016daf7824 */ /* 0x000fe200078e0264 */
[----:B------:R-:W-:Y:S01]  /*5df0*/  @P0 SEL R2, R3, R2, !P2 ;  /* 0x0000000203020207 */ /* 0x000fe20005000000 */
[----:B------:R-:W-:Y:S01]  /*5e00*/  BSSY B1, `(.L_x_107) ;  /* 0x000004f000017945 */ /* 0x000fe20003800000 */
[----:B------:R-:W-:Y:S01]  /*5e10*/  LEA R179, R76, UR48, 0x3 ;  /* 0x000000304cb37c11 */ /* 0x000fe2000f8e18ff */
[----:B------:R-:W-:Y:S01]  /*5e20*/  IMAD.MOV.U32 R101, RZ, RZ, 0x1 ;  /* 0x00000001ff657424 */ /* 0x000fe200078e00ff */
[----:B------:R-:W-:Y:S01]  /*5e30*/  @P1 LOP3.LUT R2, R2, 0x1, RZ, 0xc0, !PT ;  /* 0x0000000102021812 */ /* 0x000fe200078ec0ff */
[----:B------:R-:W-:Y:S01]  /*5e40*/  IMAD R80, R76, 0x100, R79 ;  /* 0x000001004c507824 */ /* 0x000fe200078e024f */
[----:B------:R-:W-:Y:S01]  /*5e50*/  SHF.L.U32 R0, R166, 0x1f, RZ ;  /* 0x0000001fa6007819 */ /* 0x000fe200000006ff */
[----:B------:R-:W-:Y:S01]  /*5e60*/  IMAD.MOV.U32 R87, RZ, RZ, RZ ;  /* 0x000000ffff577224 */ /* 0x000fe200078e00ff */
[----:B------:R-:W-:Y:S02]  /*5e70*/  ISETP.NE.U32.OR P5, PT, R2, 0x1, !P1 ;  /* 0x000000010200780c */ /* 0x000fe40004fa5470 */
[----:B------:R-:W-:Y:S02]  /*5e80*/  CS2R R146, SRZ ;  /* 0x0000000000927805 */ /* 0x000fe4000001ff00 */
[----:B------:R-:W-:Y:S02]  /*5e90*/  PLOP3.LUT P2, PT, PT, PT, UP1, 0x80, 0x8 ;  /* 0x000000000008781c */ /* 0x000fe40003f4f018 */
[----:B------:R-:W-:Y:S02]  /*5ea0*/  CS2R R144, SRZ ;  /* 0x0000000000907805 */ /* 0x000fe4000001ff00 */
[----:B------:R-:W-:Y:S02]  /*5eb0*/  SEL R2, RZ, 0xffffffff, P3 ;  /* 0xffffffffff027807 */ /* 0x000fe40001800000 */
[----:B------:R-:W-:Y:S02]  /*5ec0*/  CS2R R138, SRZ ;  /* 0x00000000008a7805 */ /* 0x000fe4000001ff00 */
[----:B------:R-:W-:Y:S02]  /*5ed0*/  LOP3.LUT P3, R172, R155, 0xff, RZ, 0xc0, !PT ;  /* 0x000000ff9bac7812 */ /* 0x000fe4000786c0ff */
[----:B------:R-:W-:Y:S02]  /*5ee0*/  CS2R R136, SRZ ;  /* 0x0000000000887805 */ /* 0x000fe4000001ff00 */
[----:B------:R-:W-:Y:S02]  /*5ef0*/  P2R R176, PR, RZ, 0x20 ;  /* 0x00000020ffb07803 */ /* 0x000fe40000000000 */
[----:B------:R-:W-:Y:S02]  /*5f00*/  CS2R R130, SRZ ;  /* 0x0000000000827805 */ /* 0x000fe4000001ff00 */
[----:B------:R-:W-:Y:S02]  /*5f10*/  CS2R R128, SRZ ;  /* 0x0000000000807805 */ /* 0x000fe4000001ff00 */
[----:B------:R-:W-:Y:S02]  /*5f20*/  CS2R R122, SRZ ;  /* 0x00000000007a7805 */ /* 0x000fe4000001ff00 */
[----:B------:R-:W-:Y:S02]  /*5f30*/  CS2R R120, SRZ ;  /* 0x0000000000787805 */ /* 0x000fe4000001ff00 */
[----:B------:R-:W-:Y:S02]  /*5f40*/  @P5 SHF.L.U32 R4, R167, 0x1f, RZ ;  /* 0x0000001fa7045819 */ /* 0x000fe400000006ff */
[----:B------:R-:W-:Y:S02]  /*5f50*/  CS2R R114, SRZ ;  /* 0x0000000000727805 */ /* 0x000fe4000001ff00 */
[----:B------:R-:W-:Y:S02]  /*5f60*/  @P2 SEL R2, R3, R2, !P3 ;  /* 0x0000000203022207 */ /* 0x000fe40005800000 */
[----:B------:R-:W-:Y:S01]  /*5f70*/  CS2R R112, SRZ ;  /* 0x0000000000707805 */ /* 0x000fe2000001ff00 */
[----:B------:R-:W1:Y:S01]  /*5f80*/  @P5 SYNCS.PHASECHK.TRANS64.TRYWAIT P1, [UR48+0x50], R4 ;  /* 0x00005004ff0055a7 */ /* 0x000e620008021130 */
[----:B------:R-:W-:Y:S02]  /*5f90*/  CS2R R106, SRZ ;  /* 0x00000000006a7805 */ /* 0x000fe4000001ff00 */
[----:B------:R-:W-:Y:S02]  /*5fa0*/  LOP3.LUT R2, R2, 0x1, RZ, 0xc0, !PT ;  /* 0x0000000102027812 */ /* 0x000fe400078ec0ff */
[----:B------:R-:W-:Y:S02]  /*5fb0*/  CS2R R104, SRZ ;  /* 0x0000000000687805 */ /* 0x000fe4000001ff00 */
[----:B------:R-:W-:Y:S02]  /*5fc0*/  CS2R R98, SRZ ;  /* 0x0000000000627805 */ /* 0x000fe4000001ff00 */
[----:B------:R-:W-:Y:S02]  /*5fd0*/  CS2R R96, SRZ ;  /* 0x0000000000607805 */ /* 0x000fe4000001ff00 */
[----:B------:R-:W-:Y:S02]  /*5fe0*/  ISETP.NE.U32.AND P4, PT, R2, 0x1, PT ;  /* 0x000000010200780c */ /* 0x000fe40003f85070 */
[----:B------:R-:W-:Y:S02]  /*5ff0*/  CS2R R90, SRZ ;  /* 0x00000000005a7805 */ /* 0x000fe4000001ff00 */
[----:B------:R-:W-:Y:S01]  /*6000*/  CS2R R88, SRZ ;  /* 0x0000000000587805 */ /* 0x000fe2000001ff00 */
[----:B------:R-:W-:Y:S01]  /*6010*/  IMAD.IADD R177, R109, 0x1, R102 ;  /* 0x000000016db17824 */ /* 0x000fe200078e0266 */
[----:B------:R-:W-:Y:S01]  /*6020*/  P2R R103, PR, RZ, 0x10 ;  /* 0x00000010ff677803 */ /* 0x000fe20000000000 */
[----:B------:R-:W-:Y:S01]  /*6030*/  IMAD.IADD R174, R102, 0x1, R175 ;  /* 0x0000000166ae7824 */ /* 0x000fe200078e02af */
[----:B------:R3:W4:Y:S01]  /*6040*/  SYNCS.PHASECHK.TRANS64.TRYWAIT P0, [R179+URZ+0xc0], R0 ;  /* 0x0000c000b30075a7 */ /* 0x00072200080011ff */
[----:B-1----:R-:W-:Y:S01]  /*6050*/  @P5 SEL R101, RZ, 0x1, !P1 ;  /* 0x00000001ff655807 */ /* 0x002fe20004800000 */
[----:B---3--:R-:W-:Y:S06]  /*6060*/  @!P5 BRA `(.L_x_108) ;  /* 0x0000000000a0d947 */ /* 0x008fec0003800000 */
[----:B------:R-:W-:Y:S01]  /*6070*/  @P4 IMAD.MOV.U32 R2, RZ, RZ, -0x10 ;  /* 0xfffffff0ff024424 */ /* 0x000fe200078e00ff */
[----:B------:R-:W-:Y:S01]  /*6080*/  ISETP.NE.AND P1, PT, R101, RZ, PT ;  /* 0x000000ff6500720c */ /* 0x000fe20003f25270 */
[----:B------:R-:W-:Y:S01]  /*6090*/  BSSY B0, `(.L_x_109) ;  /* 0x0000010000007945 */ /* 0x000fe20003800000 */
[----:B------:R-:W-:Y:S02]  /*60a0*/  ISETP.NE.U32.AND P5, PT, R161, 0x1, PT ;  /* 0x00000001a100780c */ /* 0x000fe40003fa5070 */
[----:B------:R-:W-:Y:S02]  /*60b0*/  CS2R R98, SRZ ;  /* 0x0000000000627805 */ /* 0x000fe4000001ff00 */
[----:B------:R-:W-:Y:S02]  /*60c0*/  CS2R R96, SRZ ;  /* 0x0000000000607805 */ /* 0x000fe4000001ff00 */
[----:B------:R-:W-:Y:S02]  /*60d0*/  CS2R R114, SRZ ;  /* 0x0000000000727805 */ /* 0x000fe4000001ff00 */
[----:B------:R-:W-:Y:S02]  /*60e0*/  @P4 SEL R2, R2, 0x10, !P5 ;  /* 0x0000001002024807 */ /* 0x000fe40006800000 */
[----:B------:R-:W-:Y:S02]  /*60f0*/  CS2R R112, SRZ ;  /* 0x0000000000707805 */ /* 0x000fe4000001ff00 */
[----:B------:R-:W-:Y:S02]  /*6100*/  CS2R R130, SRZ ;  /* 0x0000000000827805 */ /* 0x000fe4000001ff00 */
[----:B------:R-:W-:Y:S01]  /*6110*/  CS2R R128, SRZ ;  /* 0x0000000000807805 */ /* 0x000fe2000001ff00 */
[----:B------:R-:W-:Y:S02]  /*6120*/  @P4 IMAD.IADD R7, R109, 0x1, R2 ;  /* 0x000000016d074824 */ /* 0x000fe400078e0202 */
[C---:B------:R-:W-:Y:S02]  /*6130*/  @P4 IMAD.IADD R6, R2.reuse, 0x1, R177 ;  /* 0x0000000102064824 */ /* 0x040fe400078e02b1 */
[----:B------:R-:W-:Y:S01]  /*6140*/  @P4 IMAD.IADD R5, R2, 0x1, R175 ;  /* 0x0000000102054824 */ /* 0x000fe200078e02af */
[----:B------:R-:W-:Y:S06]  /*6150*/  @P1 BRA `(.L_x_110) ;  /* 0x00000000000c1947 */ /* 0x000fec0003800000 */
[----:B------:R-:W-:Y:S04]  /*6160*/  SHF.L.U32 R4, R167, 0x1f, RZ ;  /* 0x0000001fa7047819 */ /* 0x000fe800000006ff */
[----:B------:R-:W1:Y:S02]  /*6170*/  SYNCS.PHASECHK.TRANS64.TRYWAIT P1, [UR48+0x50], R4 ;  /* 0x00005004ff0075a7 */ /* 0x000e640008021130 */
[----:B-1----:R-:W-:Y:S05]  /*6180*/  @!P1 BRA `(.L_x_111) ;  /* 0x0000005c00949947 */ /* 0x002fea0003800000 */
.L_x_110:
[----:B------:R-:W-:Y:S05]  /*6190*/  BSYNC B0 ;  /* 0x0000000000007941 */ /* 0x000fea0003800000 */
.L_x_109:
[----:B------:R-:W-:Y:S01]  /*61a0*/  ISETP.NE.AND P1, PT, R103, RZ, PT ;  /* 0x000000ff6700720c */ /* 0x000fe20003f25270 */
[----:B------:R-:W-:Y:S01]  /*61b0*/  IMAD.MOV.U32 R147, RZ, RZ, RZ ;  /* 0x000000ffff937224 */ /* 0x000fe200078e00ff */
[----:B------:R-:W-:Y:S02]  /*61c0*/  CS2R R144, SRZ ;  /* 0x0000000000907805 */ /* 0x000fe4000001ff00 */
[----:B------:R-:W-:Y:S02]  /*61d0*/  CS2R R90, SRZ ;  /* 0x00000000005a7805 */ /* 0x000fe4000001ff00 */
[----:B------:R-:W-:Y:S02]  /*61e0*/  CS2R R88, SRZ ;  /* 0x0000000000587805 */ /* 0x000fe4000001ff00 */
[----:B------:R-:W-:Y:S02]  /*61f0*/  CS2R R106, SRZ ;  /* 0x00000000006a7805 */ /* 0x000fe4000001ff00 */
[----:B------:R-:W-:Y:S02]  /*6200*/  CS2R R104, SRZ ;  /* 0x0000000000687805 */ /* 0x000fe4000001ff00 */
[----:B------:R-:W-:Y:S02]  /*6210*/  CS2R R122, SRZ ;  /* 0x00000000007a7805 */ /* 0x000fe4000001ff00 */
[----:B------:R-:W-:Y:S02]  /*6220*/  CS2R R120, SRZ ;  /* 0x0000000000787805 */ /* 0x000fe4000001ff00 */
[----:B------:R-:W-:Y:S02]  /*6230*/  CS2R R138, SRZ ;  /* 0x00000000008a7805 */ /* 0x000fe4000001ff00 */
[----:B------:R-:W-:Y:S01]  /*6240*/  CS2R R136, SRZ ;  /* 0x0000000000887805 */ /* 0x000fe2000001ff00 */
[----:B------:R-:W-:Y:S01]  /*6250*/  IMAD.MOV.U32 R87, RZ, RZ, 0x1 ;  /* 0x00000001ff577424 */ /* 0x000fe200078e00ff */
[----:B------:R3:W1:Y:S01]  /*6260*/  @P1 LDS.128 R96, [R7+0x400] ;  /* 0x0004000007601984 */ /* 0x0006620000000c00 */
[----:B------:R-:W-:Y:S03]  /*6270*/  @P1 IMAD.IADD R2, R2, 0x1, R174 ;  /* 0x0000000102021824 */ /* 0x000fe600078e02ae */
[----:B------:R3:W1:Y:S04]  /*6280*/  @P1 LDS.128 R112, [R6+0x400] ;  /* 0x0004000006701984 */ /* 0x0006680000000c00 */
[----:B------:R3:W1:Y:S04]  /*6290*/  @P1 LDS.128 R128, [R5+0x400] ;  /* 0x0004000005801984 */ /* 0x0006680000000c00 */
[----:B------:R3:W1:Y:S04]  /*62a0*/  @P1 LDS.128 R144, [R2+0x400] ;  /* 0x0004000002901984 */ /* 0x0006680000000c00 */
[----:B------:R3:W1:Y:S04]  /*62b0*/  @P1 LDS.128 R88, [R178+UR48+0x400] ;  /* 0x00040030b2581984 */ /* 0x0006680008000c00 */
[----:B------:R3:W1:Y:S04]  /*62c0*/  @P1 LDS.128 R104, [R177+0x400] ;  /* 0x00040000b1681984 */ /* 0x0006680000000c00 */
[----:B------:R3:W1:Y:S04]  /*62d0*/  @P1 LDS.128 R120, [R175+0x400] ;  /* 0x00040000af781984 */ /* 0x0006680000000c00 */
[----:B------:R3:W1:Y:S02]  /*62e0*/  @P1 LDS.128 R136, [R174+0x400] ;  /* 0x00040000ae881984 */ /* 0x0006640000000c00 */
.L_x_108:
[----:B------:R-:W-:Y:S05]  /*62f0*/  BSYNC B1 ;  /* 0x0000000000017941 */ /* 0x000fea0003800000 */
.L_x_107:
[----:B-1----:R-:W-:Y:S04]  /*6300*/  SHF.R.U32.HI R3, RZ, 0x15, R80 ;  /* 0x00000015ff037819 */ /* 0x002fe80000011650 */
[----:B------:R-:W-:Y:S01]  /*6310*/  LOP3.LUT P1, RZ, R3, 0x3, R162, 0x48, !PT ;  /* 0x0000000303ff7812 */ /* 0x000fe200078248a2 */
[----:B------:R-:W-:Y:S01]  /*6320*/  @!UPT UIADD3 URZ, UPT, UPT, URZ, URZ, URZ ;  /* 0x000000fffffff290 */ /* 0x000fe2000fffe0ff */
[----:B----4-:R-:W-:Y:S11]  /*6330*/  @P0 BRA `(.L_x_112) ;  /* 0x0000000000080947 */ /* 0x010ff60003800000 */
[----:B------:R-:W1:Y:S02]  /*6340*/  SYNCS.PHASECHK.TRANS64.TRYWAIT P0, [R179+URZ+0xc0], R0 ;  /* 0x0000c000b30075a7 */ /* 0x000e6400080011ff */
[----:B-1----:R-:W-:Y:S05]  /*6350*/  @!P0 BRA `(.L_x_113) ;  /* 0x0000005c00388947 */ /* 0x002fea0003800000 */
.L_x_112:
[----:B------:R-:W-:Y:S05]  /*6360*/  @!P1 BRA `(.L_x_114) ;  /* 0x0000000000409947 */ /* 0x000fea0003800000 */
[----:B------:R-:W4:Y:S01]  /*6370*/  LDCU.64 UR8, c[0x4][0x70] ;  /* 0x01000e00ff0877ac */ /* 0x000f220008000a00 */
[----:B------:R-:W-:Y:S01]  /*6380*/  MOV R3, 0x0 ;  /* 0x0000000000037802 */ /* 0x000fe20000000f00 */
[----:B------:R-:W-:Y:S02]  /*6390*/  HFMA2 R12, -RZ, RZ, 0, 5.9604644775390625e-08 ;  /* 0x00000001ff0c7431 */ /* 0x000fe400000001ff */
[----:B------:R-:W-:Y:S02]  /*63a0*/  IMAD.MOV.U32 R8, RZ, RZ, 0x192 ;  /* 0x00000192ff087424 */ /* 0x000fe400078e00ff */
[----:B------:R-:W-:Y:S01]  /*63b0*/  IMAD.MOV.U32 R13, RZ, RZ, RZ ;  /* 0x000000ffff0d7224 */ /* 0x000fe200078e00ff */
[----:B------:R-:W5:Y:S01]  /*63c0*/  LDCU.64 UR6, c[0x4][0x78] ;  /* 0x01000f00ff0677ac */ /* 0x000f620008000a00 */
[----:B---3--:R-:W3:Y:S01]  /*63d0*/  LDC.64 R2, c[0x4][R3] ;  /* 0x0100000003027b82 */ /* 0x008ee20000000a00 */
[----:B------:R-:W1:Y:S01]  /*63e0*/  LDCU.64 UR4, c[0x4][0x10] ;  /* 0x01000200ff0477ac */ /* 0x000e620008000a00 */
[----:B----4-:R-:W-:Y:S01]  /*63f0*/  MOV R5, UR9 ;  /* 0x0000000900057c02 */ /* 0x010fe20008000f00 */
[----:B------:R-:W-:Y:S01]  /*6400*/  IMAD.U32 R4, RZ, RZ, UR8 ;  /* 0x00000008ff047e24 */ /* 0x000fe2000f8e00ff */
[----:B-----5:R-:W-:Y:S01]  /*6410*/  MOV R7, UR7 ;  /* 0x0000000700077c02 */ /* 0x020fe20008000f00 */
[----:B------:R-:W-:Y:S01]  /*6420*/  IMAD.U32 R6, RZ, RZ, UR6 ;  /* 0x00000006ff067e24 */ /* 0x000fe2000f8e00ff */
[----:B-1----:R-:W-:Y:S01]  /*6430*/  MOV R11, UR5 ;  /* 0x00000005000b7c02 */ /* 0x002fe20008000f00 */
[----:B------:R-:W-:Y:S02]  /*6440*/  IMAD.U32 R10, RZ, RZ, UR4 ;  /* 0x00000004ff0a7e24 */ /* 0x000fe4000f8e00ff */
[----:B------:R-:W-:Y:S07]  /*6450*/  LEPC R20, `(.L_x_114) ;  /* 0x000000001014794e */ /* 0x000fee0000000000 */
[----:B--23--:R-:W-:Y:S05]  /*6460*/  CALL.ABS.NOINC R2 ;  /* 0x0000000002007343 */ /* 0x00cfea0003c00000 */
.L_x_114:
[----:B------:R-:W-:Y:S05]  /*6470*/  WARPSYNC.ALL ;  /* 0x0000000000007948 */ /* 0x000fea0003800000 */
[----:B------:R-:W-:Y:S01]  /*6480*/  R2UR UR4, R80 ;  /* 0x00000000500472ca */ /* 0x000fe200000e0000 */
[--C-:B------:R-:W-:Y:S01]  /*6490*/  HADD2.F32 R82, -RZ, R88.reuse.H0_H0 ;  /* 0x20000058ff527230 */ /* 0x100fe20000004100 */
[----:B------:R-:W-:Y:S01]  /*64a0*/  MOV R108, 0xfffffff0 ;  /* 0xfffffff0006c7802 */ /* 0x000fe20000000f00 */
[----:B------:R-:W-:Y:S01]  /*64b0*/  HADD2.F32 R83, -RZ, R88.H1_H1 ;  /* 0x30000058ff537230 */ /* 0x000fe20000004100 */
[----:B------:R-:W-:Y:S01]  /*64c0*/  ISETP.NE.U32.AND P6, PT, R161, 0x1, PT ;  /* 0x00000001a100780c */ /* 0x000fe20003fc5070 */
[----:B------:R-:W-:Y:S01]  /*64d0*/  HADD2.F32 R84, -RZ, R89.H1_H1 ;  /* 0x30000059ff547230 */ /* 0x000fe20000004100 */
[----:B------:R-:W-:Y:S01]  /*64e0*/  ISETP.NE.AND P0, PT, R170, RZ, PT ;  /* 0x000000ffaa00720c */ /* 0x000fe20003f05270 */
[--C-:B------:R-:W-:Y:S01]  /*64f0*/  HADD2.F32 R85, -RZ, R107.reuse.H0_H0 ;  /* 0x2000006bff557230 */ /* 0x100fe20000004100 */
[----:B------:R-:W-:Y:S01]  /*6500*/  SEL R108, R108, 0x10, !P6 ;  /* 0x000000106c6c7807 */ /* 0x000fe20007000000 */
[----:B------:R-:W-:Y:S01]  /*6510*/  HADD2.F32 R86, -RZ, R107.H1_H1 ;  /* 0x3000006bff567230 */ /* 0x000fe20000004100 */
[----:B------:R-:W-:Y:S02]  /*6520*/  BSSY.RECONVERGENT B0, `(.L_x_115) ;  /* 0x00000fb000007945 */ /* 0x000fe40003800200 */
[----:B------:R-:W-:Y:S01]  /*6530*/  IADD3 R180, PT, PT, R109, R108, RZ ;  /* 0x0000006c6db47210 */ /* 0x000fe20007ffe0ff */
[----:B---3--:R-:W1:Y:S01]  /*6540*/  LDTM.x64 R4, tmem[UR4] ;  /* 0x00000004000479ee */ /* 0x008e620008340000 */
[C---:B------:R-:W-:Y:S02]  /*6550*/  IADD3 R181, PT, PT, R108.reuse, R177, RZ ;  /* 0x000000b16cb57210 */ /* 0x040fe40007ffe0ff */
[C---:B------:R-:W-:Y:S02]  /*6560*/  IADD3 R183, PT, PT, R108.reuse, R175, RZ ;  /* 0x000000af6cb77210 */ /* 0x040fe40007ffe0ff */
[----:B------:R-:W-:Y:S01]  /*6570*/  IADD3 R182, PT, PT, R108, R174, RZ ;  /* 0x000000ae6cb67210 */ /* 0x000fe20007ffe0ff */
[C---:B-12---:R-:W-:Y:S01]  /*6580*/  FMUL R0, R78.reuse, R4 ;  /* 0x000000044e007220 */ /* 0x046fe20000400000 */
[C---:B------:R-:W-:Y:S01]  /*6590*/  FMUL R2, R78.reuse, R5 ;  /* 0x000000054e027220 */ /* 0x040fe20000400000 */
[C---:B------:R-:W-:Y:S01]  /*65a0*/  FMUL R3, R78.reuse, R6 ;  /* 0x000000064e037220 */ /* 0x040fe20000400000 */
[C---:B------:R-:W-:Y:S01]  /*65b0*/  FMUL R7, R78.reuse, R7 ;  /* 0x000000074e077220 */ /* 0x040fe20000400000 */
[C---:B------:R-:W-:Y:S01]  /*65c0*/  FFMA R0, R81.reuse, R82, R0 ;  /* 0x0000005251007223 */ /* 0x040fe20000000000 */
[----:B------:R-:W-:Y:S02]  /*65d0*/  HADD2.F32 R82, -RZ, R89.H0_H0 ;  /* 0x20000059ff527230 */ /* 0x000fe40000004100 */
[C---:B------:R-:W-:Y:S01]  /*65e0*/  FFMA R2, R81.reuse, R83, R2 ;  /* 0x0000005351027223 */ /* 0x040fe20000000002 */
[--C-:B------:R-:W-:Y:S02]  /*65f0*/  HADD2.F32 R83, -RZ, R90.reuse.H0_H0 ;  /* 0x2000005aff537230 */ /* 0x100fe40000004100 */
[C---:B------:R-:W-:Y:S01]  /*6600*/  FMUL R4, R78.reuse, R8 ;  /* 0x000000084e047220 */ /* 0x040fe20000400000 */
[----:B------:R-:W-:Y:S01]  /*6610*/  FMUL R5, R78, R9 ;  /* 0x000000094e057220 */ /* 0x000fe20000400000 */
[C---:B------:R-:W-:Y:S01]  /*6620*/  FFMA R3, R81.reuse, R82, R3 ;  /* 0x0000005251037223 */ /* 0x040fe20000000003 */
[----:B------:R-:W-:Y:S01]  /*6630*/  HADD2.F32 R82, -RZ, R90.H1_H1 ;  /* 0x3000005aff527230 */ /* 0x000fe20000004100 */
[----:B------:R-:W-:Y:S01]  /*6640*/  F2FP.F16.F32.PACK_AB R92, R2, R0 ;  /* 0x00000000025c723e */ /* 0x000fe200000000ff */
[C---:B------:R-:W-:Y:S01]  /*6650*/  FFMA R7, R81.reuse, R84, R7 ;  /* 0x0000005451077223 */ /* 0x040fe20000000007 */
[C---:B------:R-:W-:Y:S01]  /*6660*/  FFMA R4, R81.reuse, R83, R4 ;  /* 0x0000005351047223 */ /* 0x040fe20000000004 */
[--C-:B------:R-:W-:Y:S02]  /*6670*/  HADD2.F32 R83, -RZ, R91.reuse.H0_H0 ;  /* 0x2000005bff537230 */ /* 0x100fe40000004100 */
[----:B------:R-:W-:Y:S01]  /*6680*/  FFMA R5, R81, R82, R5 ;  /* 0x0000005251057223 */ /* 0x000fe20000000005 */
[C---:B------:R-:W-:Y:S01]  /*6690*/  FMUL R6, R78.reuse, R10 ;  /* 0x0000000a4e067220 */ /* 0x040fe20000400000 */
[----:B------:R-:W-:Y:S01]  /*66a0*/  HADD2.F32 R82, -RZ, R91.H1_H1 ;  /* 0x3000005bff527230 */ /* 0x000fe20000004100 */
[----:B------:R-:W-:Y:S01]  /*66b0*/  F2FP.F16.F32.PACK_AB R93, R7, R3 ;  /* 0x00000003075d723e */ /* 0x000fe200000000ff */
[C---:B------:R-:W-:Y:S01]  /*66c0*/  FMUL R11, R78.reuse, R11 ;  /* 0x0000000b4e0b7220 */ /* 0x040fe20000400000 */
[----:B------:R-:W-:Y:S01]  /*66d0*/  F2FP.F16.F32.PACK_AB R94, R5, R4 ;  /* 0x00000004055e723e */ /* 0x000fe200000000ff */
[C---:B------:R-:W-:Y:S01]  /*66e0*/  FFMA R6, R81.reuse, R83, R6 ;  /* 0x0000005351067223 */ /* 0x040fe20000000006 */
[C---:B------:R-:W-:Y:S01]  /*66f0*/  FMUL R8, R78.reuse, R12 ;  /* 0x0000000c4e087220 */ /* 0x040fe20000400000 */
[----:B------:R-:W-:Y:S01]  /*6700*/  FFMA R11, R81, R82, R11 ;  /* 0x00000052510b7223 */ /* 0x000fe2000000000b */
[--C-:B------:R-:W-:Y:S02]  /*6710*/  HADD2.F32 R82, -RZ, R96.reuse.H0_H0 ;  /* 0x20000060ff527230 */ /* 0x100fe40000004100 */
[C---:B------:R-:W-:Y:S01]  /*6720*/  FMUL R9, R78.reuse, R13 ;  /* 0x0000000d4e097220 */ /* 0x040fe20000400000 */
[----:B------:R-:W-:Y:S02]  /*6730*/  HADD2.F32 R84, -RZ, R96.H1_H1 ;  /* 0x30000060ff547230 */ /* 0x000fe40000004100 */
[C---:B------:R-:W-:Y:S01]  /*6740*/  FMUL R10, R78.reuse, R14 ;  /* 0x0000000e4e0a7220 */ /* 0x040fe20000400000 */
[--C-:B------:R-:W-:Y:S01]  /*6750*/  HADD2.F32 R83, -RZ, R97.reuse.H0_H0 ;  /* 0x20000061ff537230 */ /* 0x100fe20000004100 */
[----:B------:R-:W-:Y:S01]  /*6760*/  F2FP.F16.F32.PACK_AB R95, R11, R6 ;  /* 0x000000060b5f723e */ /* 0x000fe200000000ff */
[C---:B------:R-:W-:Y:S01]  /*6770*/  FFMA R8, R81.reuse, R82, R8 ;  /* 0x0000005251087223 */ /* 0x040fe20000000008 */
[----:B------:R-:W-:Y:S02]  /*6780*/  HADD2.F32 R82, -RZ, R97.H1_H1 ;  /* 0x30000061ff527230 */ /* 0x000fe40000004100 */
[C---:B------:R-:W-:Y:S01]  /*6790*/  FFMA R9, R81.reuse, R84, R9 ;  /* 0x0000005451097223 */ /* 0x040fe20000000009 */
[----:B------:R-:W-:Y:S01]  /*67a0*/  FFMA R10, R81, R83, R10 ;  /* 0x00000053510a7223 */ /* 0x000fe2000000000a */
[----:B------:R1:W-:Y:S01]  /*67b0*/  STS.128 [R178+UR48+0x400], R92 ;  /* 0x0004005cb2007988 */ /* 0x0003e20008000c30 */
[C---:B------:R-:W-:Y:S01]  /*67c0*/  FMUL R15, R78.reuse, R15 ;  /* 0x0000000f4e0f7220 */ /* 0x040fe20000400000 */
[--C-:B------:R-:W-:Y:S01]  /*67d0*/  HADD2.F32 R83, -RZ, R98.reuse.H0_H0 ;  /* 0x20000062ff537230 */ /* 0x100fe20000004100 */
[----:B------:R-:W-:Y:S01]  /*67e0*/  F2FP.F16.F32.PACK_AB R116, R9, R8 ;  /* 0x000000080974723e */ /* 0x000fe200000000ff */
[----:B------:R-:W-:Y:S02]  /*67f0*/  HADD2.F32 R84, -RZ, R98.H1_H1 ;  /* 0x30000062ff547230 */ /* 0x000fe40000004100 */
[----:B------:R-:W-:Y:S01]  /*6800*/  FFMA R15, R81, R82, R15 ;  /* 0x00000052510f7223 */ /* 0x000fe2000000000f */
[C---:B------:R-:W-:Y:S01]  /*6810*/  FMUL R12, R78.reuse, R16 ;  /* 0x000000104e0c7220 */ /* 0x040fe20000400000 */
[C---:B------:R-:W-:Y:S01]  /*6820*/  FMUL R13, R78.reuse, R17 ;  /* 0x000000114e0d7220 */ /* 0x040fe20000400000 */
[--C-:B------:R-:W-:Y:S02]  /*6830*/  HADD2.F32 R82, -RZ, R99.reuse.H0_H0 ;  /* 0x20000063ff527230 */ /* 0x100fe40000004100 */
[C---:B------:R-:W-:Y:S01]  /*6840*/  FMUL R14, R78.reuse, R18 ;  /* 0x000000124e0e7220 */ /* 0x040fe20000400000 */
[----:B------:R-:W-:Y:S01]  /*6850*/  F2FP.F16.F32.PACK_AB R117, R15, R10 ;  /* 0x0000000a0f75723e */ /* 0x000fe200000000ff */
[C---:B------:R-:W-:Y:S01]  /*6860*/  FFMA R12, R81.reuse, R83, R12 ;  /* 0x00000053510c7223 */ /* 0x040fe2000000000c */
[C---:B------:R-:W-:Y:S01]  /*6870*/  FFMA R13, R81.reuse, R84, R13 ;  /* 0x00000054510d7223 */ /* 0x040fe2000000000d */
[----:B------:R-:W-:Y:S01]  /*6880*/  FFMA R14, R81, R82, R14 ;  /* 0x00000052510e7223 */ /* 0x000fe2000000000e */
[----:B------:R-:W-:Y:S02]  /*6890*/  HADD2.F32 R84, -RZ, R99.H1_H1 ;  /* 0x30000063ff547230 */ /* 0x000fe40000004100 */
[C---:B------:R-:W-:Y:S01]  /*68a0*/  FMUL R19, R78.reuse, R19 ;  /* 0x000000134e137220 */ /* 0x040fe20000400000 */
[--C-:B------:R-:W-:Y:S01]  /*68b0*/  HADD2.F32 R82, -RZ, R104.reuse.H0_H0 ;  /* 0x20000068ff527230 */ /* 0x100fe20000004100 */
[----:B------:R-:W-:Y:S01]  /*68c0*/  F2FP.F16.F32.PACK_AB R118, R13, R12 ;  /* 0x0000000c0d76723e */ /* 0x000fe200000000ff */
[C---:B------:R-:W-:Y:S01]  /*68d0*/  FMUL R16, R78.reuse, R20 ;  /* 0x000000144e107220 */ /* 0x040fe20000400000 */
[C---:B------:R-:W-:Y:S01]  /*68e0*/  FFMA R19, R81.reuse, R84, R19 ;  /* 0x0000005451137223 */ /* 0x040fe20000000013 */
[----:B------:R-:W-:Y:S02]  /*68f0*/  HADD2.F32 R84, -RZ, R104.H1_H1 ;  /* 0x30000068ff547230 */ /* 0x000fe40000004100 */
[C---:B------:R-:W-:Y:S01]  /*6900*/  FMUL R17, R78.reuse, R21 ;  /* 0x000000154e117220 */ /* 0x040fe20000400000 */
[----:B------:R-:W-:Y:S01]  /*6910*/  FFMA R16, R81, R82, R16 ;  /* 0x0000005251107223 */ /* 0x000fe20000000010 */
[--C-:B------:R-:W-:Y:S01]  /*6920*/  HADD2.F32 R82, -RZ, R105.reuse.H0_H0 ;  /* 0x20000069ff527230 */ /* 0x100fe20000004100 */
[----:B------:R-:W-:Y:S01]  /*6930*/  F2FP.F16.F32.PACK_AB R119, R19, R14 ;  /* 0x0000000e1377723e */ /* 0x000fe200000000ff */
[----:B------:R-:W-:Y:S01]  /*6940*/  FFMA R17, R81, R84, R17 ;  /* 0x0000005451117223 */ /* 0x000fe20000000011 */
[C---:B------:R-:W-:Y:S01]  /*6950*/  FMUL R18, R78.reuse, R22 ;  /* 0x000000164e127220 */ /* 0x040fe20000400000 */
[C---:B------:R-:W-:Y:S01]  /*6960*/  FMUL R23, R78.reuse, R23 ;  /* 0x000000174e177220 */ /* 0x040fe20000400000 */
[--C-:B------:R-:W-:Y:S01]  /*6970*/  HADD2.F32 R83, -RZ, R106.reuse.H0_H0 ;  /* 0x2000006aff537230 */ /* 0x100fe20000004100 */
[----:B------:R2:W-:Y:S01]  /*6980*/  STS.128 [R180+0x400], R116 ;  /* 0x00040074b4007388 */ /* 0x0005e20000000c00 */
[----:B------:R-:W-:Y:S01]  /*6990*/  F2FP.F16.F32.PACK_AB R124, R17, R16 ;  /* 0x00000010117c723e */ /* 0x000fe200000000ff */
[C---:B------:R-:W-:Y:S01]  /*69a0*/  FFMA R18, R81.reuse, R82, R18 ;  /* 0x0000005251127223 */ /* 0x040fe20000000012 */
[----:B------:R-:W-:Y:S02]  /*69b0*/  HADD2.F32 R82, -RZ, R105.H1_H1 ;  /* 0x30000069ff527230 */ /* 0x000fe40000004100 */
[C---:B------:R-:W-:Y:S01]  /*69c0*/  FMUL R20, R78.reuse, R24 ;  /* 0x000000184e147220 */ /* 0x040fe20000400000 */
[----:B------:R-:W-:Y:S02]  /*69d0*/  HADD2.F32 R84, -RZ, R106.H1_H1 ;  /* 0x3000006aff547230 */ /* 0x000fe40000004100 */
[C---:B------:R-:W-:Y:S01]  /*69e0*/  FMUL R21, R78.reuse, R25 ;  /* 0x000000194e157220 */ /* 0x040fe20000400000 */
[C---:B------:R-:W-:Y:S01]  /*69f0*/  FMUL R22, R78.reuse, R26 ;  /* 0x0000001a4e167220 */ /* 0x040fe20000400000 */
[C---:B------:R-:W-:Y:S01]  /*6a00*/  FFMA R23, R81.reuse, R82, R23 ;  /* 0x0000005251177223 */ /* 0x040fe20000000017 */
[C---:B------:R-:W-:Y:S01]  /*6a10*/  FFMA R20, R81.reuse, R83, R20 ;  /* 0x0000005351147223 */ /* 0x040fe20000000014 */
[C---:B------:R-:W-:Y:S01]  /*6a20*/  FFMA R21, R81.reuse, R84, R21 ;  /* 0x0000005451157223 */ /* 0x040fe20000000015 */
[----:B------:R-:W-:Y:S01]  /*6a30*/  FFMA R22, R81, R85, R22 ;  /* 0x0000005551167223 */ /* 0x000fe20000000016 */
[C---:B------:R-:W-:Y:S01]  /*6a40*/  FMUL R27, R78.reuse, R27 ;  /* 0x0000001b4e1b7220 */ /* 0x040fe20000400000 */
[--C-:B------:R-:W-:Y:S01]  /*6a50*/  HADD2.F32 R82, -RZ, R112.reuse.H0_H0 ;  /* 0x20000070ff527230 */ /* 0x100fe20000004100 */
[----:B------:R-:W-:Y:S01]  /*6a60*/  F2FP.F16.F32.PACK_AB R125, R23, R18 ;  /* 0x00000012177d723e */ /* 0x000fe200000000ff */
[C---:B------:R-:W-:Y:S01]  /*6a70*/  FMUL R24, R78.reuse, R28 ;  /* 0x0000001c4e187220 */ /* 0x040fe20000400000 */
[----:B------:R-:W-:Y:S01]  /*6a80*/  F2FP.F16.F32.PACK_AB R126, R21, R20 ;  /* 0x00000014157e723e */ /* 0x000fe200000000ff */
[C---:B------:R-:W-:Y:S01]  /*6a90*/  FFMA R27, R81.reuse, R86, R27 ;  /* 0x00000056511b7223 */ /* 0x040fe2000000001b */
[----:B------:R-:W-:Y:S02]  /*6aa0*/  HADD2.F32 R84, -RZ, R112.H1_H1 ;  /* 0x30000070ff547230 */ /* 0x000fe40000004100 */
[----:B------:R-:W-:Y:S01]  /*6ab0*/  FFMA R24, R81, R82, R24 ;  /* 0x0000005251187223 */ /* 0x000fe20000000018 */
[C---:B------:R-:W-:Y:S01]  /*6ac0*/  FMUL R25, R78.reuse, R29 ;  /* 0x0000001d4e197220 */ /* 0x040fe20000400000 */
[--C-:B------:R-:W-:Y:S01]  /*6ad0*/  HADD2.F32 R83, -RZ, R113.reuse.H0_H0 ;  /* 0x20000071ff537230 */ /* 0x100fe20000004100 */
[----:B------:R-:W-:Y:S01]  /*6ae0*/  F2FP.F16.F32.PACK_AB R127, R27, R22 ;  /* 0x000000161b7f723e */ /* 0x000fe200000000ff */
[C---:B------:R-:W-:Y:S01]  /*6af0*/  FMUL R26, R78.reuse, R30 ;  /* 0x0000001e4e1a7220 */ /* 0x040fe20000400000 */
[----:B------:R-:W-:Y:S02]  /*6b00*/  HADD2.F32 R82, -RZ, R113.H1_H1 ;  /* 0x30000071ff527230 */ /* 0x000fe40000004100 */
[C---:B------:R-:W-:Y:S01]  /*6b10*/  FFMA R25, R81.reuse, R84, R25 ;  /* 0x0000005451197223 */ /* 0x040fe20000000019 */
[C---:B------:R-:W-:Y:S01]  /*6b20*/  FMUL R31, R78.reuse, R31 ;  /* 0x0000001f4e1f7220 */ /* 0x040fe20000400000 */
[----:B------:R3:W-:Y:S01]  /*6b30*/  STS.128 [R177+0x400], R124 ;  /* 0x0004007cb1007388 */ /* 0x0007e20000000c00 */
[----:B------:R-:W-:Y:S01]  /*6b40*/  FFMA R26, R81, R83, R26 ;  /* 0x00000053511a7223 */ /* 0x000fe2000000001a */
[--C-:B------:R-:W-:Y:S01]  /*6b50*/  HADD2.F32 R83, -RZ, R114.reuse.H0_H0 ;  /* 0x20000072ff537230 */ /* 0x100fe20000004100 */
[----:B-1----:R-:W-:Y:S01]  /*6b60*/  F2FP.F16.F32.PACK_AB R92, R25, R24 ;  /* 0x00000018195c723e */ /* 0x002fe200000000ff */
[----:B------:R-:W-:Y:S01]  /*6b70*/  FFMA R31, R81, R82, R31 ;  /* 0x00000052511f7223 */ /* 0x000fe2000000001f */
[C---:B------:R-:W-:Y:S01]  /*6b80*/  FMUL R28, R78.reuse, R32 ;  /* 0x000000204e1c7220 */ /* 0x040fe20000400000 */
[----:B------:R-:W-:Y:S02]  /*6b90*/  HADD2.F32 R82, -RZ, R114.H1_H1 ;  /* 0x30000072ff527230 */ /* 0x000fe40000004100 */
[C---:B------:R-:W-:Y:S01]  /*6ba0*/  FMUL R29, R78.reuse, R33 ;  /* 0x000000214e1d7220 */ /* 0x040fe20000400000 */
[--C-:B------:R-:W-:Y:S01]  /*6bb0*/  HADD2.F32 R85, -RZ, R115.reuse.H0_H0 ;  /* 0x20000073ff557230 */ /* 0x100fe20000004100 */
[----:B------:R-:W-:Y:S01]  /*6bc0*/  F2FP.F16.F32.PACK_AB R93, R31, R26 ;  /* 0x0000001a1f5d723e */ /* 0x000fe200000000ff */
[C---:B------:R-:W-:Y:S01]  /*6bd0*/  FFMA R28, R81.reuse, R83, R28 ;  /* 0x00000053511c7223 */ /* 0x040fe2000000001c */
        /* <DEDUP_REMOVED lines=16> */
[----:B------:R-:W-:Y:S01]  /*6ce0*/  HADD2.F32 R82, -RZ, R121.H1_H1 ;  /* 0x30000079ff527230 */ /* 0x000fe20000004100 */
[----:B------:R1:W-:Y:S01]  /*6cf0*/  STS.128 [R181+0x400], R92 ;  /* 0x0004005cb5007388 */ /* 0x0003e20000000c00 */
[C---:B------:R-:W-:Y:S01]  /*6d00*/  FMUL R39, R78.reuse, R39 ;  /* 0x000000274e277220 */ /* 0x040fe20000400000 */
[----:B--2---:R-:W-:Y:S01]  /*6d10*/  F2FP.F16.F32.PACK_AB R116, R33, R32 ;  /* 0x000000202174723e */ /* 0x004fe200000000ff */
[C---:B------:R-:W-:Y:S01]  /*6d20*/  FFMA R34, R81.reuse, R83, R34 ;  /* 0x0000005351227223 */ /* 0x040fe20000000022 */
[--C-:B------:R-:W-:Y:S02]  /*6d30*/  HADD2.F32 R83, -RZ, R122.reuse.H0_H0 ;  /* 0x2000007aff537230 */ /* 0x100fe40000004100 */
        /* <DEDUP_REMOVED lines=26> */
[----:B---3--:R-:W-:Y:S01]  /*6ee0*/  F2FP.F16.F32.PACK_AB R124, R41, R40 ;  /* 0x00000028297c723e */ /* 0x008fe200000000ff */
        /* <DEDUP_REMOVED lines=9> */
[C---:B------:R-:W-:Y:S01]  /*6f80*/  FFMA R45, R81.reuse, R84, R45 ;  /* 0x00000054512d7223 */ /* 0x040fe2000000002d */
[C---:B------:R-:W-:Y:S01]  /*6f90*/  FMUL R46, R78.reuse, R50 ;  /* 0x000000324e2e7220 */ /* 0x040fe20000400000 */
[----:B------:R-:W-:Y:S02]  /*6fa0*/  HADD2.F32 R82, -RZ, R131.H1_H1 ;  /* 0x30000083ff527230 */ /* 0x000fe40000004100 */
[C---:B------:R-:W-:Y:S01]  /*6fb0*/  FMUL R51, R78.reuse, R51 ;  /* 0x000000334e337220 */ /* 0x040fe20000400000 */
[C---:B------:R-:W-:Y:S01]  /*6fc0*/  FMUL R48, R78.reuse, R52 ;  /* 0x000000344e307220 */ /* 0x040fe20000400000 */
[C---:B------:R-:W-:Y:S01]  /*6fd0*/  FFMA R46, R81.reuse, R83, R46 ;  /* 0x00000053512e7223 */ /* 0x040fe2000000002e */
[--C-:B------:R-:W-:Y:S02]  /*6fe0*/  HADD2.F32 R83, -RZ, R136.reuse.H0_H0 ;  /* 0x20000088ff537230 */ /* 0x100fe40000004100 */
[C---:B------:R-:W-:Y:S01]  /*6ff0*/  FFMA R51, R81.reuse, R82, R51 ;  /* 0x0000005251337223 */ /* 0x040fe20000000033 */
[----:B------:R-:W-:Y:S02]  /*7000*/  HADD2.F32 R84, -RZ, R136.H1_H1 ;  /* 0x30000088ff547230 */ /* 0x000fe40000004100 */
[C---:B------:R-:W-:Y:S01]  /*7010*/  FMUL R49, R78.reuse, R53 ;  /* 0x000000354e317220 */ /* 0x040fe20000400000 */
[--C-:B------:R-:W-:Y:S02]  /*7020*/  HADD2.F32 R85, -RZ, R137.reuse.H0_H0 ;  /* 0x20000089ff557230 */ /* 0x100fe40000004100 */
[C---:B------:R-:W-:Y:S01]  /*7030*/  FMUL R50, R78.reuse, R54 ;  /* 0x000000364e327220 */ /* 0x040fe20000400000 */
[----:B------:R-:W-:Y:S02]  /*7040*/  HADD2.F32 R82, -RZ, R137.H1_H1 ;  /* 0x30000089ff527230 */ /* 0x000fe40000004100 */
[C---:B------:R-:W-:Y:S01]  /*7050*/  FMUL R55, R78.reuse, R55 ;  /* 0x000000374e377220 */ /* 0x040fe20000400000 */
[C---:B------:R-:W-:Y:S01]  /*7060*/  FFMA R48, R81.reuse, R83, R48 ;  /* 0x0000005351307223 */ /* 0x040fe20000000030 */
[C---:B------:R-:W-:Y:S01]  /*7070*/  FFMA R49, R81.reuse, R84, R49 ;  /* 0x0000005451317223 */ /* 0x040fe20000000031 */
[C---:B------:R-:W-:Y:S01]  /*7080*/  FFMA R50, R81.reuse, R85, R50 ;  /* 0x0000005551327223 */ /* 0x040fe20000000032 */
[C---:B------:R-:W-:Y:S01]  /*7090*/  FFMA R55, R81.reuse, R82, R55 ;  /* 0x0000005251377223 */ /* 0x040fe20000000037 */
[--C-:B------:R-:W-:Y:S02]  /*70a0*/  HADD2.F32 R83, -RZ, R138.reuse.H0_H0 ;  /* 0x2000008aff537230 */ /* 0x100fe40000004100 */
[C---:B------:R-:W-:Y:S01]  /*70b0*/  FMUL R52, R78.reuse, R56 ;  /* 0x000000384e347220 */ /* 0x040fe20000400000 */
        /* <DEDUP_REMOVED lines=9> */
[----:B------:R-:W-:Y:S01]  /*7150*/  FFMA R59, R81, R84, R59 ;  /* 0x00000054513b7223 */ /* 0x000fe2000000003b */
[--C-:B------:R-:W-:Y:S02]  /*7160*/  HADD2.F32 R82, -RZ, R144.reuse.H0_H0 ;  /* 0x20000090ff527230 */ /* 0x100fe40000004100 */
[C---:B------:R-:W-:Y:S01]  /*7170*/  FMUL R56, R78.reuse, R60 ;  /* 0x0000003c4e387220 */ /* 0x040fe20000400000 */
[----:B------:R-:W-:Y:S02]  /*7180*/  HADD2.F32 R84, -RZ, R144.H1_H1 ;  /* 0x30000090ff547230 */ /* 0x000fe40000004100 */
[C---:B------:R-:W-:Y:S01]  /*7190*/  FMUL R57, R78.reuse, R61 ;  /* 0x0000003d4e397220 */ /* 0x040fe20000400000 */
[--C-:B------:R-:W-:Y:S02]  /*71a0*/  HADD2.F32 R83, -RZ, R145.reuse.H0_H0 ;  /* 0x20000091ff537230 */ /* 0x100fe40000004100 */
[C---:B------:R-:W-:Y:S01]  /*71b0*/  FMUL R58, R78.reuse, R62 ;  /* 0x0000003e4e3a7220 */ /* 0x040fe20000400000 */
[----:B------:R-:W-:Y:S01]  /*71c0*/  F2FP.F16.F32.PACK_AB R126, R45, R44 ;  /* 0x0000002c2d7e723e */ /* 0x000fe200000000ff */
[----:B------:R-:W-:Y:S01]  /*71d0*/  FFMA R56, R81, R82, R56 ;  /* 0x0000005251387223 */ /* 0x000fe20000000038 */
[----:B------:R-:W-:Y:S01]  /*71e0*/  F2FP.F16.F32.PACK_AB R127, R51, R46 ;  /* 0x0000002e337f723e */ /* 0x000fe200000000ff */
[C---:B------:R-:W-:Y:S01]  /*71f0*/  FFMA R57, R81.reuse, R84, R57 ;  /* 0x0000005451397223 */ /* 0x040fe20000000039 */
[C---:B------:R-:W-:Y:S01]  /*7200*/  FFMA R58, R81.reuse, R83, R58 ;  /* 0x00000053513a7223 */ /* 0x040fe2000000003a */
[----:B------:R-:W-:Y:S02]  /*7210*/  HADD2.F32 R82, -RZ, R145.H1_H1 ;  /* 0x30000091ff527230 */ /* 0x000fe40000004100 */
[C---:B------:R-:W-:Y:S01]  /*7220*/  FMUL R63, R78.reuse, R63 ;  /* 0x0000003f4e3f7220 */ /* 0x040fe20000400000 */
[----:B------:R1:W-:Y:S01]  /*7230*/  STS.128 [R183+0x400], R124 ;  /* 0x0004007cb7007388 */ /* 0x0003e20000000c00 */
[--C-:B------:R-:W-:Y:S02]  /*7240*/  HADD2.F32 R83, -RZ, R146.reuse.H0_H0 ;  /* 0x20000092ff537230 */ /* 0x100fe40000004100 */
[C---:B------:R-:W-:Y:S01]  /*7250*/  FMUL R60, R78.reuse, R64 ;  /* 0x000000404e3c7220 */ /* 0x040fe20000400000 */
[----:B------:R-:W-:Y:S02]  /*7260*/  HADD2.F32 R84, -RZ, R146.H1_H1 ;  /* 0x30000092ff547230 */ /* 0x000fe40000004100 */
[C---:B------:R-:W-:Y:S01]  /*7270*/  FMUL R61, R78.reuse, R65 ;  /* 0x000000414e3d7220 */ /* 0x040fe20000400000 */
[--C-:B------:R-:W-:Y:S02]  /*7280*/  HADD2.F32 R85, -RZ, R147.reuse.H0_H0 ;  /* 0x20000093ff557230 */ /* 0x100fe40000004100 */
[C---:B------:R-:W-:Y:S01]  /*7290*/  FMUL R62, R78.reuse, R66 ;  /* 0x000000424e3e7220 */ /* 0x040fe20000400000 */
[----:B------:R-:W-:Y:S02]  /*72a0*/  HADD2.F32 R86, -RZ, R147.H1_H1 ;  /* 0x30000093ff567230 */ /* 0x000fe40000004100 */
[----:B------:R-:W-:Y:S01]  /*72b0*/  FFMA R63, R81, R82, R63 ;  /* 0x00000052513f7223 */ /* 0x000fe2000000003f */
[----:B------:R-:W-:Y:S01]  /*72c0*/  FMUL R67, R78, R67 ;  /* 0x000000434e437220 */ /* 0x000fe20000400000 */
[----:B------:R-:W-:Y:S01]  /*72d0*/  F2FP.F16.F32.PACK_AB R132, R49, R48 ;  /* 0x000000303184723e */ /* 0x000fe200000000ff */
[----:B------:R-:W-:Y:S01]  /*72e0*/  FFMA R60, R81, R83, R60 ;  /* 0x00000053513c7223 */ /* 0x000fe2000000003c */
[----:B------:R-:W-:Y:S01]  /*72f0*/  F2FP.F16.F32.PACK_AB R133, R55, R50 ;  /* 0x000000323785723e */ /* 0x000fe200000000ff */
[----:B------:R-:W-:Y:S01]  /*7300*/  FFMA R61, R81, R84, R61 ;  /* 0x00000054513d7223 */ /* 0x000fe2000000003d */
[----:B------:R-:W-:Y:S01]  /*7310*/  F2FP.F16.F32.PACK_AB R134, R53, R52 ;  /* 0x000000343586723e */ /* 0x000fe200000000ff */
[----:B------:R-:W-:Y:S01]  /*7320*/  FFMA R62, R81, R85, R62 ;  /* 0x00000055513e7223 */ /* 0x000fe2000000003e */
[----:B------:R-:W-:Y:S01]  /*7330*/  F2FP.F16.F32.PACK_AB R135, R59, R54 ;  /* 0x000000363b87723e */ /* 0x000fe200000000ff */
[----:B------:R-:W-:Y:S01]  /*7340*/  FFMA R67, R81, R86, R67 ;  /* 0x0000005651437223 */ /* 0x000fe20000000043 */
[----:B------:R-:W-:Y:S02]  /*7350*/  F2FP.F16.F32.PACK_AB R140, R57, R56 ;  /* 0x00000038398c723e */ /* 0x000fe400000000ff */
[----:B------:R-:W-:Y:S01]  /*7360*/  F2FP.F16.F32.PACK_AB R141, R63, R58 ;  /* 0x0000003a3f8d723e */ /* 0x000fe200000000ff */
[----:B------:R1:W-:Y:S01]  /*7370*/  STS.128 [R174+0x400], R132 ;  /* 0x00040084ae007388 */ /* 0x0003e20000000c00 */
[----:B------:R-:W-:Y:S02]  /*7380*/  F2FP.F16.F32.PACK_AB R142, R61, R60 ;  /* 0x0000003c3d8e723e */ /* 0x000fe400000000ff */
[----:B------:R-:W-:Y:S05]  /*7390*/  F2FP.F16.F32.PACK_AB R143, R67, R62 ;  /* 0x0000003e438f723e */ /* 0x000fea00000000ff */
[----:B------:R1:W-:Y:S01]  /*73a0*/  STS.128 [R182+0x400], R140 ;  /* 0x0004008cb6007388 */ /* 0x0003e20000000c00 */
[----:B------:R-:W-:Y:S01]  /*73b0*/  @!PT LDS RZ, [RZ] ;  /* 0x00000000fffff984 */ /* 0x000fe20000000800 */
[----:B------:R-:W-:Y:S01]  /*73c0*/  @!PT LDS RZ, [RZ] ;  /* 0x00000000fffff984 */ /* 0x000fe20000000800 */
[----:B------:R-:W-:Y:S01]  /*73d0*/  @!PT LDS RZ, [RZ] ;  /* 0x00000000fffff984 */ /* 0x000fe20000000800 */
[----:B------:R-:W-:Y:S01]  /*73e0*/  @!PT LDS RZ, [RZ] ;  /* 0x00000000fffff984 */ /* 0x000fe20000000800 */
[----:B------:R2:W-:Y:S07]  /*73f0*/  MEMBAR.ALL.CTA ;  /* 0x0000000000007992 */ /* 0x0005ee0000008000 */
[----:B--2---:R-:W2:Y:S02]  /*7400*/  FENCE.VIEW.ASYNC.S ;  /* 0x00000000000073c6 */ /* 0x004ea40000000000 */
[----:B--2---:R-:W-:Y:S06]  /*7410*/  BAR.SYNC.DEFER_BLOCKING 0x1, 0x80 ;  /* 0x0042000000007b1d */ /* 0x004fec0000010000 */
[----:B------:R-:W-:Y:S05]  /*7420*/  @P0 BRA `(.L_x_116) ;  /* 0x0000000000280947 */ /* 0x000fea0003800000 */
[----:B------:R-:W-:Y:S02]  /*7430*/  UIADD3 UR4, UPT, UPT, UR48, 0x400, URZ ;  /* 0x0000040030047890 */ /* 0x000fe4000fffe0ff */
[----:B------:R-:W-:Y:S01]  /*7440*/  UIADD3 UR6, UP0, UPT, UR52, 0x680, URZ ;  /* 0x0000068034067890 */ /* 0x000fe2000ff1e0ff */
[----:B------:R-:W-:Y:S03]  /*7450*/  UMOV UR43, UR36 ;  /* 0x00000024002b7c82 */ /* 0x000fe60008000000 */
[----:B------:R-:W-:Y:S01]  /*7460*/  MOV R163, UR4 ;  /* 0x0000000400a37c02 */ /* 0x000fe20008000f00 */
[----:B------:R-:W-:Y:S03]  /*7470*/  UIADD3.X UR7, UPT, UPT, URZ, UR53, URZ, UP0, !UPT ;  /* 0x00000035ff077290 */ /* 0x000fe600087fe4ff */
[----:B------:R-:W-:Y:S11]  /*7480*/  R2UR UR40, R163 ;  /* 0x00000000a32872ca */ /* 0x000ff600000e0000 */
[----:B------:R-:W-:Y:S02]  /*7490*/  @!UPT UIADD3 URZ, UPT, UPT, URZ, URZ, URZ ;  /* 0x000000fffffff290 */ /* 0x000fe4000fffe0ff */
[----:B------:R2:W-:Y:S01]  /*74a0*/  UTMASTG.3D [UR40], [UR6] ;  /* 0x00000028060073b5 */ /* 0x0005e20008010000 */
[----:B------:R0:W-:Y:S01]  /*74b0*/  UTMACMDFLUSH ;  /* 0x00000000000079b7 */ /* 0x0001e20000000000 */
[----:B--2---:R-:W-:Y:S04]  /*74c0*/  DEPBAR.LE SB0, 0x1 ;  /* 0x000080400000791a */ /* 0x004fe80000000000 */
.L_x_116:
[----:B------:R-:W-:Y:S05]  /*74d0*/  BSYNC.RECONVERGENT B0 ;  /* 0x0000000000007941 */ /* 0x000fea0003800200 */
.L_x_115:
[----:B------:R-:W-:Y:S01]  /*74e0*/  BAR.SYNC.DEFER_BLOCKING 0x1, 0x80 ;  /* 0x0042000000007b1d */ /* 0x000fe20000010000 */
[----:B------:R-:W-:Y:S01]  /*74f0*/  ISETP.NE.AND P1, PT, R176, RZ, PT ;  /* 0x000000ffb000720c */ /* 0x000fe20003f25270 */
[----:B------:R-:W-:Y:S01]  /*7500*/  UISETP.NE.AND UP0, UPT, UR49, URZ, UPT ;  /* 0x000000ff3100728c */ /* 0x000fe2000bf05270 */
[----:B------:R-:W-:Y:S11]  /*7510*/  LEA R3, R87, UR48, 0x3 ;  /* 0x0000003057037c11 */ /* 0x000ff6000f8e18ff */
[----:B------:R-:W-:Y:S01]  /*7520*/  @P1 SHF.L.U32 R2, R167, 0x1f, RZ ;  /* 0x0000001fa7021819 */ /* 0x000fe200000006ff */
[----:B------:R-:W-:Y:S06]  /*7530*/  BRA.U !UP0, `(.L_x_117) ;  /* 0x0000000108247547 */ /* 0x000fec000b800000 */
[----:B------:R-:W-:Y:S01]  /*7540*/  IMAD.U32 R5, RZ, RZ, UR51 ;  /* 0x00000033ff057e24 */ /* 0x000fe2000f8e00ff */
[----:B------:R-:W-:Y:S01]  /*7550*/  MOV R0, UR37 ;  /* 0x0000002500007c02 */ /* 0x000fe20008000f00 */
[----:B------:R-:W-:Y:S03]  /*7560*/  UIADD3 UR51, UPT, UPT, UR51, 0x1, URZ ;  /* 0x0000000133337890 */ /* 0x000fe6000fffe0ff */
[----:B------:R-:W-:Y:S01]  /*7570*/  @P1 LEA R5, R5, UR48, 0x3 ;  /* 0x0000003005051c11 */ /* 0x000fe2000f8e18ff */
[----:B------:R-:W-:Y:S04]  /*7580*/  UISETP.NE.AND UP0, UPT, UR51, 0x4, UPT ;  /* 0x000000043300788c */ /* 0x000fe8000bf05270 */
[----:B------:R-:W-:Y:S01]  /*7590*/  @P1 VIADD R5, R5, 0x70 ;  /* 0x0000007005051836 */ /* 0x000fe20000000000 */
[----:B------:R-:W-:Y:S04]  /*75a0*/  USEL UR51, UR51, URZ, UP0 ;  /* 0x000000ff33337287 */ /* 0x000fe80008000000 */
[----:B------:R-:W-:Y:S04]  /*75b0*/  @P1 PRMT R0, R0, 0x654, R5 ;  /* 0x0000065400001816 */ /* 0x000fe80000000005 */
[----:B------:R2:W-:Y:S04]  /*75c0*/  @P1 SYNCS.ARRIVE.TRANS64.RED.A1T0 RZ, [R0+URZ], RZ ;  /* 0x000000ff00ff19a7 */ /* 0x0005e800081004ff */
.L_x_117:
[----:B------:R-:W3:Y:S01]  /*75d0*/  @P1 SYNCS.PHASECHK.TRANS64.TRYWAIT P0, [R3+URZ+0x50], R2 ;  /* 0x00005002030015a7 */ /* 0x000ee200080011ff */
[----:B------:R-:W-:Y:S01]  /*75e0*/  BSSY B1, `(.L_x_118) ;  /* 0x000001f000017945 */ /* 0x000fe20003800000 */
[----:B---3--:R-:W-:Y:S03]  /*75f0*/  @P1 SEL R101, RZ, 0x1, !P0 ;  /* 0x00000001ff651807 */ /* 0x008fe60004000000 */
[----:B------:R-:W-:Y:S05]  /*7600*/  @!P1 BRA `(.L_x_119) ;  /* 0x0000000000709947 */ /* 0x000fea0003800000 */
[----:B------:R-:W-:Y:S01]  /*7610*/  ISETP.NE.AND P1, PT, R103, RZ, PT ;  /* 0x000000ff6700720c */ /* 0x000fe20003f25270 */
[----:B------:R-:W-:Y:S01]  /*7620*/  BSSY B0, `(.L_x_120) ;  /* 0x000000b000007945 */ /* 0x000fe20003800000 */
[----:B------:R-:W-:Y:S11]  /*7630*/  ISETP.NE.AND P0, PT, R101, RZ, PT ;  /* 0x000000ff6500720c */ /* 0x000ff60003f05270 */
[----:B------:R-:W-:Y:S05]  /*7640*/  @P1 IMAD R4, R87, 0x4000, R178 ;  /* 0x0000400057041824 */ /* 0x000fea00078e02b2 */
[----:B------:R-:W-:Y:S04]  /*7650*/  @P1 IADD3 R9, PT, PT, R4, UR48, RZ ;  /* 0x0000003004091c10 */ /* 0x000fe8000fffe0ff */
[----:B------:R-:W-:Y:S01]  /*7660*/  @P1 IADD3 R7, PT, PT, R102, R9, RZ ;  /* 0x0000000966071210 */ /* 0x000fe20007ffe0ff */
[--C-:B------:R-:W-:Y:S02]  /*7670*/  @P1 IMAD.IADD R5, R100, 0x1, R9.reuse ;  /* 0x0000000164051824 */ /* 0x100fe400078e0209 */
[----:B------:R-:W-:Y:S01]  /*7680*/  @P1 IMAD.IADD R2, R108, 0x1, R9 ;  /* 0x000000016c021824 */ /* 0x000fe200078e0209 */
[----:B------:R-:W-:Y:S06]  /*7690*/  @P0 BRA `(.L_x_121) ;  /* 0x00000000000c0947 */ /* 0x000fec0003800000 */
[----:B--2---:R-:W-:Y:S04]  /*76a0*/  SHF.L.U32 R0, R167, 0x1f, RZ ;  /* 0x0000001fa7007819 */ /* 0x004fe800000006ff */
[----:B------:R-:W2:Y:S02]  /*76b0*/  SYNCS.PHASECHK.TRANS64.TRYWAIT P0, [R3+URZ+0x50], R0 ;  /* 0x00005000030075a7 */ /* 0x000ea400080011ff */
[----:B--2---:R-:W-:Y:S05]  /*76c0*/  @!P0 BRA `(.L_x_122) ;  /* 0x0000004800708947 */ /* 0x004fea0003800000 */
.L_x_121:
[----:B------:R-:W-:Y:S05]  /*76d0*/  BSYNC B0 ;  /* 0x0000000000007941 */ /* 0x000fea0003800000 */
.L_x_120:
[----:B------:R-:W-:Y:S01]  /*76e0*/  ISETP.NE.AND P0, PT, R103, RZ, PT ;  /* 0x000000ff6700720c */ /* 0x000fe20003f05270 */
[----:B------:R-:W-:Y:S11]  /*76f0*/  VIADD R87, R87, 0x1 ;  /* 0x0000000157577836 */ /* 0x000ff60000000000 */
[----:B------:R-:W-:Y:S01]  /*7700*/  @!UPT UIADD3 URZ, UPT, UPT, URZ, URZ, URZ ;  /* 0x000000fffffff290 */ /* 0x000fe2000fffe0ff */
[----:B------:R3:W4:Y:S01]  /*7710*/  @P0 LDS.128 R88, [R4+UR48+0x400] ;  /* 0x0004003004580984 */ /* 0x0007220008000c00 */
[--C-:B--2---:R-:W-:Y:S01]  /*7720*/  @P0 IMAD.IADD R3, R102, 0x1, R5.reuse ;  /* 0x0000000166030824 */ /* 0x104fe200078e0205 */
[C---:B------:R-:W-:Y:S01]  /*7730*/  @P0 IADD3 R0, PT, PT, R108.reuse, R7, RZ ;  /* 0x000000076c000210 */ /* 0x040fe20007ffe0ff */
[C---:B------:R-:W-:Y:S01]  /*7740*/  @P0 IMAD.IADD R6, R108.reuse, 0x1, R5 ;  /* 0x000000016c060824 */ /* 0x040fe200078e0205 */
[----:B------:R3:W2:Y:S02]  /*7750*/  @P0 LDS.128 R96, [R2+0x400] ;  /* 0x0004000002600984 */ /* 0x0006a40000000c00 */
[----:B------:R-:W-:Y:S02]  /*7760*/  @P0 IADD3 R8, PT, PT, R108, R3, RZ ;  /* 0x000000036c080210 */ /* 0x000fe40007ffe0ff */
[----:B------:R3:W1:Y:S04]  /*7770*/  @P0 LDS.128 R104, [R7+0x400] ;  /* 0x0004000007680984 */ /* 0x0006680000000c00 */
[----:B------:R3:W1:Y:S04]  /*7780*/  @P0 LDS.128 R112, [R0+0x400] ;  /* 0x0004000000700984 */ /* 0x0006680000000c00 */
[----:B------:R3:W1:Y:S04]  /*7790*/  @P0 LDS.128 R120, [R5+0x400] ;  /* 0x0004000005780984 */ /* 0x0006680000000c00 */
[----:B------:R3:W1:Y:S04]  /*77a0*/  @P0 LDS.128 R128, [R6+0x400] ;  /* 0x0004000006800984 */ /* 0x0006680000000c00 */
[----:B------:R3:W1:Y:S04]  /*77b0*/  @P0 LDS.128 R136, [R3+0x400] ;  /* 0x0004000003880984 */ /* 0x0006680000000c00 */
[----:B------:R3:W1:Y:S02]  /*77c0*/  @P0 LDS.128 R144, [R8+0x400] ;  /* 0x0004000008900984 */ /* 0x0006640000000c00 */
.L_x_119:
[----:B------:R-:W-:Y:S05]  /*77d0*/  BSYNC B1 ;  /* 0x0000000000017941 */ /* 0x000fea0003800000 */
.L_x_118:
[----:B---3--:R-:W-:Y:S05]  /*77e0*/  VIADD R3, R80, 0x40 ;  /* 0x0000004050037836 */ /* 0x008fea0000000000 */
[----:B------:R-:W-:Y:S04]  /*77f0*/  SHF.R.U32.HI R3, RZ, 0x15, R3 ;  /* 0x00000015ff037819 */ /* 0x000fe80000011603 */
[----:B------:R-:W-:Y:S11]  /*7800*/  LOP3.LUT P0, RZ, R3, 0x3, R162, 0x48, !PT ;  /* 0x0000000303ff7812 */ /* 0x000ff600078048a2 */
[----:B------:R-:W-:Y:S02]  /*7810*/  @!UPT UIADD3 URZ, UPT, UPT, URZ, URZ, URZ ;  /* 0x000000fffffff290 */ /* 0x000fe4000fffe0ff */
[----:B------:R-:W-:Y:S05]  /*7820*/  @!P0 BRA `(.L_x_123) ;  /* 0x0000000000408947 */ /* 0x000fea0003800000 */
[----:B------:R-:W3:Y:S01]  /*7830*/  LDCU.64 UR8, c[0x4][0x70] ;  /* 0x01000e00ff0877ac */ /* 0x000ee20008000a00 */
[----:B------:R-:W-:Y:S01]  /*7840*/  MOV R3, 0x0 ;  /* 0x0000000000037802 */ /* 0x000fe20000000f00 */
[----:B------:R-:W-:Y:S02]  /*7850*/  HFMA2 R12, -RZ, RZ, 0, 5.9604644775390625e-08 ;  /* 0x00000001ff0c7431 */ /* 0x000fe400000001ff */
[----:B------:R-:W-:Y:S02]  /*7860*/  IMAD.MOV.U32 R8, RZ, RZ, 0x192 ;  /* 0x00000192ff087424 */ /* 0x000fe400078e00ff */
[----:B------:R-:W-:Y:S01]  /*7870*/  IMAD.MOV.U32 R13, RZ, RZ, RZ ;  /* 0x000000ffff0d7224 */ /* 0x000fe200078e00ff */
[----:B------:R-:W5:Y:S01]  /*7880*/  LDCU.64 UR6, c[0x4][0x78] ;  /* 0x01000f00ff0677ac */ /* 0x000f620008000a00 */
[----:B------:R-:W1:Y:S01]  /*7890*/  LDC.64 R2, c[0x4][R3] ;  /* 0x0100000003027b82 */ /* 0x000e620000000a00 */
[----:B------:R-:W2:Y:S01]  /*78a0*/  LDCU.64 UR4, c[0x4][0x10] ;  /* 0x01000200ff0477ac */ /* 0x000ea20008000a00 */
[----:B---3--:R-:W-:Y:S01]  /*78b0*/  MOV R5, UR9 ;  /* 0x0000000900057c02 */ /* 0x008fe20008000f00 */
[----:B------:R-:W-:Y:S01]  /*78c0*/  IMAD.U32 R4, RZ, RZ, UR8 ;  /* 0x00000008ff047e24 */ /* 0x000fe2000f8e00ff */
[----:B-----5:R-:W-:Y:S01]  /*78d0*/  MOV R7, UR7 ;  /* 0x0000000700077c02 */ /* 0x020fe20008000f00 */
[----:B------:R-:W-:Y:S01]  /*78e0*/  IMAD.U32 R6, RZ, RZ, UR6 ;  /* 0x00000006ff067e24 */ /* 0x000fe2000f8e00ff */
[----:B--2---:R-:W-:Y:S01]  /*78f0*/  MOV R11, UR5 ;  /* 0x00000005000b7c02 */ /* 0x004fe20008000f00 */
[----:B------:R-:W-:Y:S02]  /*7900*/  IMAD.U32 R10, RZ, RZ, UR4 ;  /* 0x00000004ff0a7e24 */ /* 0x000fe4000f8e00ff */
[----:B------:R-:W-:Y:S07]  /*7910*/  LEPC R20, `(.L_x_123) ;  /* 0x000000001014794e */ /* 0x000fee0000000000 */
[----:B-1--4-:R-:W-:Y:S05]  /*7920*/  CALL.ABS.NOINC R2 ;  /* 0x0000000002007343 */ /* 0x012fea0003c00000 */
.L_x_123:
[----:B------:R-:W-:Y:S05]  /*7930*/  WARPSYNC.ALL ;  /* 0x0000000000007948 */ /* 0x000fea0003800000 */
[----:B------:R-:W-:Y:S01]  /*7940*/  R2UR UR4, R80 ;  /* 0x00000000500472ca */ /* 0x000fe200000e0000 */
[--C-:B----4-:R-:W-:Y:S01]  /*7950*/  HADD2.F32 R82, -RZ, R88.reuse.H0_H0 ;  /* 0x20000058ff527230 */ /* 0x110fe20000004100 */
[----:B------:R-:W-:Y:S01]  /*7960*/  ISETP.NE.AND P6, PT, R176, RZ, PT ;  /* 0x000000ffb000720c */ /* 0x000fe20003fc5270 */
[----:B------:R-:W-:Y:S01]  /*7970*/  HADD2.F32 R83, -RZ, R88.H1_H1 ;  /* 0x30000058ff537230 */ /* 0x000fe20000004100 */
[----:B--2---:R-:W-:Y:S01]  /*7980*/  MOV R0, UR51 ;  /* 0x0000003300007c02 */ /* 0x004fe20008000f00 */
[--C-:B------:R-:W-:Y:S01]  /*7990*/  HADD2.F32 R84, -RZ, R89.reuse.H0_H0 ;  /* 0x20000059ff547230 */ /* 0x100fe20000004100 */
[----:B------:R-:W-:Y:S01]  /*79a0*/  MOV R85, UR37 ;  /* 0x0000002500557c02 */ /* 0x000fe20008000f00 */
[----:B------:R-:W-:Y:S01]  /*79b0*/  HADD2.F32 R86, -RZ, R89.H1_H1 ;  /* 0x30000059ff567230 */ /* 0x000fe20000004100 */
[----:B------:R-:W-:Y:S01]  /*79c0*/  ISETP.NE.AND P0, PT, R170, RZ, PT ;  /* 0x000000ffaa00720c */ /* 0x000fe20003f05270 */
[----:B------:R-:W-:Y:S04]  /*79d0*/  BSSY.RECONVERGENT B0, `(.L_x_124) ;  /* 0x00000fc000007945 */ /* 0x000fe80003800200 */
[----:B------:R-:W2:Y:S02]  /*79e0*/  LDTM.x64 R4, tmem[UR4+0x40] ;  /* 0x00004004000479ee */ /* 0x000ea40008340000 */
[----:B------:R-:W-:Y:S04]  /*79f0*/  @P6 LEA R0, R0, UR48, 0x3 ;  /* 0x0000003000006c11 */ /* 0x000fe8000f8e18ff */
[----:B------:R-:W-:Y:S04]  /*7a00*/  @P6 IADD3 R0, PT, PT, R0, 0x70, RZ ;  /* 0x0000007000006810 */ /* 0x000fe80007ffe0ff */
[----:B------:R-:W-:Y:S01]  /*7a10*/  @P6 PRMT R85, R85, 0x654, R0 ;  /* 0x0000065455556816 */ /* 0x000fe20000000000 */
[C---:B--2---:R-:W-:Y:S01]  /*7a20*/  FMUL R0, R78.reuse, R4 ;  /* 0x000000044e007220 */ /* 0x044fe20000400000 */
[C---:B------:R-:W-:Y:S01]  /*7a30*/  FMUL R2, R78.reuse, R5 ;  /* 0x000000054e027220 */ /* 0x040fe20000400000 */
[C---:B------:R-:W-:Y:S01]  /*7a40*/  FMUL R3, R78.reuse, R6 ;  /* 0x000000064e037220 */ /* 0x040fe20000400000 */
[C---:B------:R-:W-:Y:S01]  /*7a50*/  FMUL R7, R78.reuse, R7 ;  /* 0x000000074e077220 */ /* 0x040fe20000400000 */
[C---:B------:R-:W-:Y:S01]  /*7a60*/  FFMA R0, R81.reuse, R82, R0 ;  /* 0x0000005251007223 */ /* 0x040fe20000000000 */
[C---:B------:R-:W-:Y:S01]  /*7a70*/  FFMA R2, R81.reuse, R83, R2 ;  /* 0x0000005351027223 */ /* 0x040fe20000000002 */
[--C-:B------:R-:W-:Y:S02]  /*7a80*/  HADD2.F32 R83, -RZ, R90.reuse.H0_H0 ;  /* 0x2000005aff537230 */ /* 0x100fe40000004100 */
[C---:B------:R-:W-:Y:S01]  /*7a90*/  FFMA R3, R81.reuse, R84, R3 ;  /* 0x0000005451037223 */ /* 0x040fe20000000003 */
[----:B------:R-:W-:Y:S01]  /*7aa0*/  FFMA R7, R81, R86, R7 ;  /* 0x0000005651077223 */ /* 0x000fe20000000007 */
[----:B------:R-:W-:Y:S01]  /*7ab0*/  FMUL R4, R78, R8 ;  /* 0x000000084e047220 */ /* 0x000fe20000400000 */
[----:B-1----:R-:W-:Y:S01]  /*7ac0*/  F2FP.F16.F32.PACK_AB R92, R2, R0 ;  /* 0x00000000025c723e */ /* 0x002fe200000000ff */
[----:B------:R-:W-:Y:S02]  /*7ad0*/  HADD2.F32 R82, -RZ, R90.H1_H1 ;  /* 0x3000005aff527230 */ /* 0x000fe40000004100 */
[C---:B------:R-:W-:Y:S01]  /*7ae0*/  FMUL R5, R78.reuse, R9 ;  /* 0x000000094e057220 */ /* 0x040fe20000400000 */
[----:B------:R-:W-:Y:S01]  /*7af0*/  F2FP.F16.F32.PACK_AB R93, R7, R3 ;  /* 0x00000003075d723e */ /* 0x000fe200000000ff */
        /* <DEDUP_REMOVED lines=19> */
[----:B------:R1:W-:Y:S01]  /*7c30*/  STS.128 [R178+UR48+0x4400], R92 ;  /* 0x0044005cb2007988 */ /* 0x0003e20008000c30 */
        /* <DEDUP_REMOVED lines=8> */
[C---:B------:R-:W-:Y:S01]  /*7cc0*/  FMUL R14, R78.reuse, R18 ;  /* 0x000000124e0e7220 */ /* 0x040fe20000400000 */
[----:B------:R-:W-:Y:S01]  /*7cd0*/  F2FP.F16.F32.PACK_AB R117, R15, R10 ;  /* 0x0000000a0f75723e */ /* 0x000fe200000000ff */
[C---:B------:R-:W-:Y:S01]  /*7ce0*/  FFMA R12, R81.reuse, R3, R12 ;  /* 0x00000003510c7223 */ /* 0x040fe2000000000c */
[--C-:B------:R-:W-:Y:S02]  /*7cf0*/  HADD2.F32 R3, -RZ, R99.reuse.H0_H0 ;  /* 0x20000063ff037230 */ /* 0x100fe40000004100 */
[C---:B------:R-:W-:Y:S01]  /*7d00*/  FFMA R13, R81.reuse, R0, R13 ;  /* 0x00000000510d7223 */ /* 0x040fe2000000000d */
[----:B------:R-:W-:Y:S02]  /*7d10*/  HADD2.F32 R2, -RZ, R99.H1_H1 ;  /* 0x30000063ff027230 */ /* 0x000fe40000004100 */
[C---:B------:R-:W-:Y:S01]  /*7d20*/  FMUL R19, R78.reuse, R19 ;  /* 0x000000134e137220 */ /* 0x040fe20000400000 */
[--C-:B------:R-:W-:Y:S02]  /*7d30*/  HADD2.F32 R83, -RZ, R104.reuse.H0_H0 ;  /* 0x20000068ff537230 */ /* 0x100fe40000004100 */
[----:B------:R-:W-:Y:S01]  /*7d40*/  FFMA R14, R81, R3, R14 ;  /* 0x00000003510e7223 */ /* 0x000fe2000000000e */
[----:B------:R-:W-:Y:S01]  /*7d50*/  F2FP.F16.F32.PACK_AB R118, R13, R12 ;  /* 0x0000000c0d76723e */ /* 0x000fe200000000ff */
        /* <DEDUP_REMOVED lines=38> */
[C---:B------:R-:W-:Y:S01]  /*7fc0*/  FMUL R31, R78.reuse, R31 ;  /* 0x0000001f4e1f7220 */ /* 0x040fe20000400000 */
[----:B------:R3:W-:Y:S01]  /*7fd0*/  STS.128 [R177+0x4400], R124 ;  /* 0x0044007cb1007388 */ /* 0x0007e20000000c00 */
[--C-:B------:R-:W-:Y:S02]  /*7fe0*/  HADD2.F32 R3, -RZ, R114.reuse.H0_H0 ;  /* 0x20000072ff037230 */ /* 0x100fe40000004100 */
[----:B------:R-:W-:Y:S01]  /*7ff0*/  FFMA R26, R81, R0, R26 ;  /* 0x00000000511a7223 */ /* 0x000fe2000000001a */
[----:B------:R-:W-:Y:S01]  /*8000*/  HADD2.F32 R0, -RZ, R113.H1_H1 ;  /* 0x30000071ff007230 */ /* 0x000fe20000004100 */
[----:B------:R-:W-:Y:S01]  /*8010*/  F2FP.F16.F32.PACK_AB R132, R25, R24 ;  /* 0x000000181984723e */ /* 0x000fe200000000ff */
[C---:B------:R-:W-:Y:S01]  /*8020*/  FMUL R28, R78.reuse, R32 ;  /* 0x000000204e1c7220 */ /* 0x040fe20000400000 */
[----:B------:R-:W-:Y:S02]  /*8030*/  HADD2.F32 R2, -RZ, R114.H1_H1 ;  /* 0x30000072ff027230 */ /* 0x000fe40000004100 */
[C---:B------:R-:W-:Y:S01]  /*8040*/  FMUL R29, R78.reuse, R33 ;  /* 0x000000214e1d7220 */ /* 0x040fe20000400000 */
[--C-:B------:R-:W-:Y:S02]  /*8050*/  HADD2.F32 R83, -RZ, R115.reuse.H0_H0 ;  /* 0x20000073ff537230 */ /* 0x100fe40000004100 */
[C---:B------:R-:W-:Y:S01]  /*8060*/  FFMA R31, R81.reuse, R0, R31 ;  /* 0x00000000511f7223 */ /* 0x040fe2000000001f */
[C---:B------:R-:W-:Y:S01]  /*8070*/  FFMA R28, R81.reuse, R3, R28 ;  /* 0x00000003511c7223 */ /* 0x040fe2000000001c */
[----:B------:R-:W-:Y:S01]  /*8080*/  FFMA R29, R81, R2, R29 ;  /* 0x00000002511d7223 */ /* 0x000fe2000000001d */
[C---:B------:R-:W-:Y:S01]  /*8090*/  FMUL R30, R78.reuse, R34 ;  /* 0x000000224e1e7220 */ /* 0x040fe20000400000 */
[----:B------:R-:W-:Y:S01]  /*80a0*/  HADD2.F32 R82, -RZ, R115.H1_H1 ;  /* 0x30000073ff527230 */ /* 0x000fe20000004100 */
[----:B------:R-:W-:Y:S01]  /*80b0*/  F2FP.F16.F32.PACK_AB R133, R31, R26 ;  /* 0x0000001a1f85723e */ /* 0x000fe200000000ff */
        /* <DEDUP_REMOVED lines=16> */
[----:B-1----:R-:W-:Y:S01]  /*81c0*/  F2FP.F16.F32.PACK_AB R92, R33, R32 ;  /* 0x00000020215c723e */ /* 0x002fe200000000ff */
        /* <DEDUP_REMOVED lines=42> */
[--C-:B------:R-:W-:Y:S02]  /*8470*/  HADD2.F32 R3, -RZ, R136.reuse.H0_H0 ;  /* 0x20000088ff037230 */ /* 0x100fe40000004100 */
[C---:B------:R-:W-:Y:S01]  /*8480*/  FFMA R46, R81.reuse, R83, R46 ;  /* 0x00000053512e7223 */ /* 0x040fe2000000002e */
[C---:B------:R-:W-:Y:S01]  /*8490*/  FMUL R48, R78.reuse, R52 ;  /* 0x000000344e307220 */ /* 0x040fe20000400000 */
        /* <DEDUP_REMOVED lines=17> */
[C---:B------:R-:W-:Y:S01]  /*85b0*/  FFMA R52, R81.reuse, R0, R52 ;  /* 0x0000000051347223 */ /* 0x040fe20000000034 */
[C---:B------:R-:W-:Y:S01]  /*85c0*/  FFMA R53, R81.reuse, R2, R53 ;  /* 0x0000000251357223 */ /* 0x040fe20000000035 */
[----:B------:R-:W-:Y:S02]  /*85d0*/  HADD2.F32 R0, -RZ, R139.H1_H1 ;  /* 0x3000008bff007230 */ /* 0x000fe40000004100 */
[----:B------:R-:W-:Y:S01]  /*85e0*/  FFMA R54, R81, R3, R54 ;  /* 0x0000000351367223 */ /* 0x000fe20000000036 */
[C---:B------:R-:W-:Y:S01]  /*85f0*/  FMUL R59, R78.reuse, R59 ;  /* 0x0000003b4e3b7220 */ /* 0x040fe20000400000 */
[--C-:B------:R-:W-:Y:S02]  /*8600*/  HADD2.F32 R3, -RZ, R144.reuse.H0_H0 ;  /* 0x20000090ff037230 */ /* 0x100fe40000004100 */
[C---:B------:R-:W-:Y:S01]  /*8610*/  FMUL R56, R78.reuse, R60 ;  /* 0x0000003c4e387220 */ /* 0x040fe20000400000 */
[----:B------:R-:W-:Y:S02]  /*8620*/  HADD2.F32 R2, -RZ, R144.H1_H1 ;  /* 0x30000090ff027230 */ /* 0x000fe40000004100 */
[C---:B------:R-:W-:Y:S01]  /*8630*/  FMUL R57, R78.reuse, R61 ;  /* 0x0000003d4e397220 */ /* 0x040fe20000400000 */
[--C-:B------:R-:W-:Y:S01]  /*8640*/  HADD2.F32 R83, -RZ, R145.reuse.H0_H0 ;  /* 0x20000091ff537230 */ /* 0x100fe20000004100 */
[----:B------:R-:W-:Y:S01]  /*8650*/  F2FP.F16.F32.PACK_AB R118, R45, R44 ;  /* 0x0000002c2d76723e */ /* 0x000fe200000000ff */
[C---:B------:R-:W-:Y:S01]  /*8660*/  FMUL R58, R78.reuse, R62 ;  /* 0x0000003e4e3a7220 */ /* 0x040fe20000400000 */
[----:B------:R-:W-:Y:S01]  /*8670*/  F2FP.F16.F32.PACK_AB R119, R51, R46 ;  /* 0x0000002e3377723e */ /* 0x000fe200000000ff */
[C---:B------:R-:W-:Y:S01]  /*8680*/  FFMA R59, R81.reuse, R0, R59 ;  /* 0x00000000513b7223 */ /* 0x040fe2000000003b */
[C---:B------:R-:W-:Y:S01]  /*8690*/  FFMA R56, R81.reuse, R3, R56 ;  /* 0x0000000351387223 */ /* 0x040fe20000000038 */
[----:B------:R-:W-:Y:S02]  /*86a0*/  HADD2.F32 R0, -RZ, R145.H1_H1 ;  /* 0x30000091ff007230 */ /* 0x000fe40000004100 */
[C---:B------:R-:W-:Y:S01]  /*86b0*/  FFMA R57, R81.reuse, R2, R57 ;  /* 0x0000000251397223 */ /* 0x040fe20000000039 */
[----:B------:R1:W-:Y:S01]  /*86c0*/  STS.128 [R183+0x4400], R116 ;  /* 0x00440074b7007388 */ /* 0x0003e20000000c00 */
[C---:B------:R-:W-:Y:S01]  /*86d0*/  FMUL R63, R78.reuse, R63 ;  /* 0x0000003f4e3f7220 */ /* 0x040fe20000400000 */
[--C-:B------:R-:W-:Y:S02]  /*86e0*/  HADD2.F32 R3, -RZ, R146.reuse.H0_H0 ;  /* 0x20000092ff037230 */ /* 0x100fe40000004100 */
[C---:B------:R-:W-:Y:S01]  /*86f0*/  FFMA R58, R81.reuse, R83, R58 ;  /* 0x00000053513a7223 */ /* 0x040fe2000000003a */
        /* <DEDUP_REMOVED lines=8> */
[----:B---3--:R-:W-:Y:S01]  /*8780*/  F2FP.F16.F32.PACK_AB R124, R49, R48 ;  /* 0x00000030317c723e */ /* 0x008fe200000000ff */
[----:B------:R-:W-:Y:S01]  /*8790*/  FFMA R60, R81, R3, R60 ;  /* 0x00000003513c7223 */ /* 0x000fe2000000003c */
[----:B------:R-:W-:Y:S01]  /*87a0*/  F2FP.F16.F32.PACK_AB R125, R55, R50 ;  /* 0x00000032377d723e */ /* 0x000fe200000000ff */
[----:B------:R-:W-:Y:S01]  /*87b0*/  FFMA R61, R81, R2, R61 ;  /* 0x00000002513d7223 */ /* 0x000fe2000000003d */
[----:B------:R-:W-:Y:S01]  /*87c0*/  F2FP.F16.F32.PACK_AB R126, R53, R52 ;  /* 0x00000034357e723e */ /* 0x000fe200000000ff */
[----:B------:R-:W-:Y:S01]  /*87d0*/  FFMA R62, R81, R83, R62 ;  /* 0x00000053513e7223 */ /* 0x000fe2000000003e */
[----:B------:R-:W-:Y:S01]  /*87e0*/  F2FP.F16.F32.PACK_AB R127, R59, R54 ;  /* 0x000000363b7f723e */ /* 0x000fe200000000ff */
[----:B------:R-:W-:Y:S01]  /*87f0*/  FFMA R67, R81, R82, R67 ;  /* 0x0000005251437223 */ /* 0x000fe20000000043 */
[----:B----4-:R-:W-:Y:S02]  /*8800*/  F2FP.F16.F32.PACK_AB R132, R57, R56 ;  /* 0x000000383984723e */ /* 0x010fe400000000ff */
[----:B------:R-:W-:Y:S01]  /*8810*/  F2FP.F16.F32.PACK_AB R133, R63, R58 ;  /* 0x0000003a3f85723e */ /* 0x000fe200000000ff */
[----:B------:R1:W-:Y:S01]  /*8820*/  STS.128 [R174+0x4400], R124 ;  /* 0x0044007cae007388 */ /* 0x0003e20000000c00 */
[----:B------:R-:W-:Y:S02]  /*8830*/  F2FP.F16.F32.PACK_AB R134, R61, R60 ;  /* 0x0000003c3d86723e */ /* 0x000fe400000000ff */
[----:B------:R-:W-:Y:S02]  /*8840*/  F2FP.F16.F32.PACK_AB R135, R67, R62 ;  /* 0x0000003e4387723e */ /* 0x000fe400000000ff */
[----:B------:R-:W-:Y:S02]  /*8850*/  LEA R0, R87, UR48, 0x3 ;  /* 0x0000003057007c11 */ /* 0x000fe4000f8e18ff */
[----:B------:R-:W-:Y:S01]  /*8860*/  @P6 SHF.L.U32 R3, R167, 0x1f, RZ ;  /* 0x0000001fa7036819 */ /* 0x000fe200000006ff */
        /* <DEDUP_REMOVED lines=9> */
[----:B------:R-:W-:Y:S02]  /*8900*/  UIADD3 UR8, UP0, UPT, UR52, 0x680, URZ ;  /* 0x0000068034087890 */ /* 0x000fe4000ff1e0ff */
[----:B------:R-:W-:Y:S02]  /*8910*/  UIADD3 UR5, UPT, UPT, UR41, 0x40, URZ ;  /* 0x0000004029057890 */ /* 0x000fe4000fffe0ff */
[----:B------:R-:W-:Y:S02]  /*8920*/  UIADD3 UR4, UPT, UPT, UR48, 0x4400, URZ ;  /* 0x0000440030047890 */ /* 0x000fe4000fffe0ff */
[----:B------:R-:W-:Y:S01]  /*8930*/  UIADD3.X UR9, UPT, UPT, URZ, UR53, URZ, UP0, !UPT ;  /* 0x00000035ff097290 */ /* 0x000fe200087fe4ff */
[----:B------:R-:W-:Y:S01]  /*8940*/  UMOV UR6, UR42 ;  /* 0x0000002a00067c82 */ /* 0x000fe20008000000 */
[----:B------:R-:W-:Y:S07]  /*8950*/  UMOV UR7, UR36 ;  /* 0x0000002400077c82 */ /* 0x000fee0008000000 */
[----:B------:R2:W-:Y:S01]  /*8960*/  UTMASTG.3D [UR4], [UR8] ;  /* 0x00000004080073b5 */ /* 0x0005e20008010000 */
[----:B------:R0:W-:Y:S01]  /*8970*/  UTMACMDFLUSH ;  /* 0x00000000000079b7 */ /* 0x0001e20000000000 */
[----:B--2---:R-:W-:Y:S04]  /*8980*/  DEPBAR.LE SB0, 0x1 ;  /* 0x000080400000791a */ /* 0x004fe80000000000 */
.L_x_125:
[----:B------:R-:W-:Y:S05]  /*8990*/  BSYNC.RECONVERGENT B0 ;  /* 0x0000000000007941 */ /* 0x000fea0003800200 */
.L_x_124:
[----:B------:R-:W-:Y:S01]  /*89a0*/  BAR.SYNC.DEFER_BLOCKING 0x1, 0x80 ;  /* 0x0042000000007b1d */ /* 0x000fe20000010000 */
[----:B------:R-:W-:Y:S04]  /*89b0*/  UIADD3 UR40, UPT, UPT, UR51, 0x1, URZ ;  /* 0x0000000133287890 */ /* 0x000fe8000fffe0ff */
[----:B------:R-:W-:Y:S04]  /*89c0*/  UISETP.NE.AND UP0, UPT, UR40, 0x4, UPT ;  /* 0x000000042800788c */ /* 0x000fe8000bf05270 */
[----:B------:R-:W-:Y:S01]  /*89d0*/  USEL UR40, UR40, URZ, UP0 ;  /* 0x000000ff28287287 */ /* 0x000fe20008000000 */
[----:B------:R2:W-:Y:S01]  /*89e0*/  @P6 SYNCS.ARRIVE.TRANS64.RED.A1T0 RZ, [R85+URZ], RZ ;  /* 0x000000ff55ff69a7 */ /* 0x0005e200081004ff */
[----:B------:R-:W-:Y:S01]  /*89f0*/  BSSY B1, `(.L_x_126) ;  /* 0x0000020000017945 */ /* 0x000fe20003800000 */
[----:B------:R-:W3:Y:S02]  /*8a00*/  @P6 SYNCS.PHASECHK.TRANS64.TRYWAIT P0, [R0+URZ+0x50], R3 ;  /* 0x00005003000065a7 */ /* 0x000ee400080011ff */
[----:B---3--:R-:W-:Y:S01]  /*8a10*/  @P6 SEL R101, RZ, 0x1, !P0 ;  /* 0x00000001ff656807 */ /* 0x008fe20004000000 */
[----:B--2---:R-:W-:Y:S06]  /*8a20*/  @!P6 BRA `(.L_x_127) ;  /* 0x000000000070e947 */ /* 0x004fec0003800000 */
        /* <DEDUP_REMOVED lines=9> */
[----:B------:R-:W-:Y:S04]  /*8ac0*/  SHF.L.U32 R7, R167, 0x1f, RZ ;  /* 0x0000001fa7077819 */ /* 0x000fe800000006ff */
[----:B------:R-:W2:Y:S02]  /*8ad0*/  SYNCS.PHASECHK.TRANS64.TRYWAIT P0, [R0+URZ+0x50], R7 ;  /* 0x00005007000075a7 */ /* 0x000ea400080011ff */
[----:B--2---:R-:W-:Y:S05]  /*8ae0*/  @!P0 BRA `(.L_x_130) ;  /* 0x00000034007c8947 */ /* 0x004fea0003800000 */
.L_x_129:
[----:B------:R-:W-:Y:S05]  /*8af0*/  BSYNC B0 ;  /* 0x0000000000007941 */ /* 0x000fea0003800000 */
.L_x_128:
        /* <DEDUP_REMOVED lines=15> */
.L_x_127:
[----:B------:R-:W-:Y:S05]  /*8bf0*/  BSYNC B1 ;  /* 0x0000000000017941 */ /* 0x000fea0003800000 */
.L_x_126:
        /* <DEDUP_REMOVED lines=21> */
.L_x_131:
[----:B------:R-:W-:Y:S05]  /*8d50*/  WARPSYNC.ALL ;  /* 0x0000000000007948 */ /* 0x000fea0003800000 */
[----:B------:R-:W-:Y:S01]  /*8d60*/  R2UR UR4, R80 ;  /* 0x00000000500472ca */ /* 0x000fe200000e0000 */
[--C-:B----4-:R-:W-:Y:S01]  /*8d70*/  HADD2.F32 R82, -RZ, R88.reuse.H0_H0 ;  /* 0x20000058ff527230 */ /* 0x110fe20000004100 */
[----:B------:R-:W-:Y:S01]  /*8d80*/  ISETP.NE.AND P6, PT, R176, RZ, PT ;  /* 0x000000ffb000720c */ /* 0x000fe20003fc5270 */
[----:B------:R-:W-:Y:S01]  /*8d90*/  HADD2.F32 R83, -RZ, R88.H1_H1 ;  /* 0x30000058ff537230 */ /* 0x000fe20000004100 */
[----:B------:R-:W-:Y:S01]  /*8da0*/  MOV R3, UR40 ;  /* 0x0000002800037c02 */ /* 0x000fe20008000f00 */
[----:B------:R-:W-:Y:S01]  /*8db0*/  BSSY.RECONVERGENT B0, `(.L_x_132) ;  /* 0x0000100000007945 */ /* 0x000fe20003800200 */
[----:B------:R-:W-:Y:S02]  /*8dc0*/  MOV R84, UR37 ;  /* 0x0000002500547c02 */ /* 0x000fe40008000f00 */
[----:B------:R-:W-:Y:S05]  /*8dd0*/  ISETP.NE.AND P0, PT, R170, RZ, PT ;  /* 0x000000ffaa00720c */ /* 0x000fea0003f05270 */
[----:B------:R-:W3:Y:S02]  /*8de0*/  LDTM.x64 R4, tmem[UR4+0x80] ;  /* 0x00008004000479ee */ /* 0x000ee40008340000 */
[----:B------:R-:W-:Y:S04]  /*8df0*/  @P6 LEA R3, R3, UR48, 0x3 ;  /* 0x0000003003036c11 */ /* 0x000fe8000f8e18ff */
[----:B------:R-:W-:Y:S04]  /*8e00*/  @P6 IADD3 R3, PT, PT, R3, 0x70, RZ ;  /* 0x0000007003036810 */ /* 0x000fe80007ffe0ff */
[----:B------:R-:W-:Y:S01]  /*8e10*/  @P6 PRMT R84, R84, 0x654, R3 ;  /* 0x0000065454546816 */ /* 0x000fe20000000003 */
[C---:B---3--:R-:W-:Y:S01]  /*8e20*/  FMUL R0, R78.reuse, R4 ;  /* 0x000000044e007220 */ /* 0x048fe20000400000 */
[C---:B------:R-:W-:Y:S01]  /*8e30*/  FMUL R3, R78.reuse, R6 ;  /* 0x000000064e037220 */ /* 0x040fe20000400000 */
[C---:B------:R-:W-:Y:S01]  /*8e40*/  FMUL R4, R78.reuse, R8 ;  /* 0x000000084e047220 */ /* 0x040fe20000400000 */
[C---:B------:R-:W-:Y:S01]  /*8e50*/  FMUL R6, R78.reuse, R10 ;  /* 0x0000000a4e067220 */ /* 0x040fe20000400000 */
[C---:B------:R-:W-:Y:S01]  /*8e60*/  FFMA R0, R81.reuse, R82, R0 ;  /* 0x0000005251007223 */ /* 0x040fe20000000000 */
[C---:B------:R-:W-:Y:S01]  /*8e70*/  FMUL R8, R78.reuse, R12 ;  /* 0x0000000c4e087220 */ /* 0x040fe20000400000 */
        /* <DEDUP_REMOVED lines=38> */
[--C-:B------:R-:W-:Y:S02]  /*90e0*/  HADD2.F32 R64, -RZ, R89.reuse.H0_H0 ;  /* 0x20000059ff407230 */ /* 0x100fe40000004100 */
[C---:B------:R-:W-:Y:S01]  /*90f0*/  FMUL R49, R78.reuse, R53 ;  /* 0x000000354e317220 */ /* 0x040fe20000400000 */
[C---:B------:R-:W-:Y:S01]  /*9100*/  FMUL R62, R78.reuse, R66 ;  /* 0x000000424e3e7220 */ /* 0x040fe20000400000 */
[----:B------:R-:W-:Y:S02]  /*9110*/  HADD2.F32 R66, -RZ, R89.H1_H1 ;  /* 0x30000059ff427230 */ /* 0x000fe40000004100 */
[C---:B------:R-:W-:Y:S01]  /*9120*/  FMUL R53, R78.reuse, R57 ;  /* 0x000000394e357220 */ /* 0x040fe20000400000 */
[C---:B------:R-:W-:Y:S01]  /*9130*/  FMUL R7, R78.reuse, R7 ;  /* 0x000000074e077220 */ /* 0x040fe20000400000 */
[C---:B------:R-:W-:Y:S01]  /*9140*/  FMUL R57, R78.reuse, R61 ;  /* 0x0000003d4e397220 */ /* 0x040fe20000400000 */
[----:B------:R-:W-:Y:S01]  /*9150*/  FMUL R61, R78, R65 ;  /* 0x000000414e3d7220 */ /* 0x000fe20000400000 */
[--C-:B------:R-:W-:Y:S02]  /*9160*/  HADD2.F32 R65, -RZ, R90.reuse.H0_H0 ;  /* 0x2000005aff417230 */ /* 0x100fe40000004100 */
[C---:B------:R-:W-:Y:S01]  /*9170*/  FFMA R2, R81.reuse, R83, R2 ;  /* 0x0000005351027223 */ /* 0x040fe20000000002 */
[C---:B------:R-:W-:Y:S01]  /*9180*/  FFMA R3, R81.reuse, R64, R3 ;  /* 0x0000004051037223 */ /* 0x040fe20000000003 */
[----:B------:R-:W-:Y:S02]  /*9190*/  HADD2.F32 R64, -RZ, R90.H1_H1 ;  /* 0x3000005aff407230 */ /* 0x000fe40000004100 */
[C---:B------:R-:W-:Y:S01]  /*91a0*/  FFMA R7, R81.reuse, R66, R7 ;  /* 0x0000004251077223 */ /* 0x040fe20000000007 */
[----:B------:R-:W-:Y:S01]  /*91b0*/  FFMA R4, R81, R65, R4 ;  /* 0x0000004151047223 */ /* 0x000fe20000000004 */
[--C-:B------:R-:W-:Y:S01]  /*91c0*/  HADD2.F32 R65, -RZ, R91.reuse.H0_H0 ;  /* 0x2000005bff417230 */ /* 0x100fe20000004100 */
[----:B-1----:R-:W-:Y:S01]  /*91d0*/  F2FP.F16.F32.PACK_AB R92, R2, R0 ;  /* 0x00000000025c723e */ /* 0x002fe200000000ff */
[----:B------:R-:W-:Y:S01]  /*91e0*/  HADD2.F32 R0, -RZ, R91.H1_H1 ;  /* 0x3000005bff007230 */ /* 0x000fe20000004100 */
[----:B------:R-:W-:Y:S01]  /*91f0*/  F2FP.F16.F32.PACK_AB R93, R7, R3 ;  /* 0x00000003075d723e */ /* 0x000fe200000000ff */
[--C-:B--2---:R-:W-:Y:S02]  /*9200*/  HADD2.F32 R3, -RZ, R96.reuse.H0_H0 ;  /* 0x20000060ff037230 */ /* 0x104fe40000004100 */
[C---:B------:R-:W-:Y:S01]  /*9210*/  FMUL R11, R78.reuse, R11 ;  /* 0x0000000b4e0b7220 */ /* 0x040fe20000400000 */
[----:B------:R-:W-:Y:S02]  /*9220*/  HADD2.F32 R2, -RZ, R96.H1_H1 ;  /* 0x30000060ff027230 */ /* 0x000fe40000004100 */
[C---:B------:R-:W-:Y:S01]  /*9230*/  FFMA R5, R81.reuse, R64, R5 ;  /* 0x0000004051057223 */ /* 0x040fe20000000005 */
[C---:B------:R-:W-:Y:S01]  /*9240*/  FFMA R6, R81.reuse, R65, R6 ;  /* 0x0000004151067223 */ /* 0x040fe20000000006 */
[C---:B------:R-:W-:Y:S01]  /*9250*/  FFMA R11, R81.reuse, R0, R11 ;  /* 0x00000000510b7223 */ /* 0x040fe2000000000b */
[--C-:B------:R-:W-:Y:S02]  /*9260*/  HADD2.F32 R0, -RZ, R97.reuse.H0_H0 ;  /* 0x20000061ff007230 */ /* 0x100fe40000004100 */
[C---:B------:R-:W-:Y:S01]  /*9270*/  FFMA R8, R81.reuse, R3, R8 ;  /* 0x0000000351087223 */ /* 0x040fe20000000008 */
[--C-:B------:R-:W-:Y:S02]  /*9280*/  HADD2.F32 R3, -RZ, R98.reuse.H0_H0 ;  /* 0x20000062ff037230 */ /* 0x100fe40000004100 */
[C---:B------:R-:W-:Y:S01]  /*9290*/  FFMA R9, R81.reuse, R2, R9 ;  /* 0x0000000251097223 */ /* 0x040fe20000000009 */
[----:B------:R-:W-:Y:S02]  /*92a0*/  HADD2.F32 R2, -RZ, R97.H1_H1 ;  /* 0x30000061ff027230 */ /* 0x000fe40000004100 */
[C---:B------:R-:W-:Y:S01]  /*92b0*/  FMUL R15, R78.reuse, R15 ;  /* 0x0000000f4e0f7220 */ /* 0x040fe20000400000 */
[----:B------:R-:W-:Y:S01]  /*92c0*/  FFMA R10, R81, R0, R10 ;  /* 0x00000000510a7223 */ /* 0x000fe2000000000a */
[----:B------:R-:W-:Y:S01]  /*92d0*/  HADD2.F32 R0, -RZ, R98.H1_H1 ;  /* 0x30000062ff007230 */ /* 0x000fe20000004100 */
[----:B------:R-:W-:Y:S01]  /*92e0*/  F2FP.F16.F32.PACK_AB R94, R5, R4 ;  /* 0x00000004055e723e */ /* 0x000fe200000000ff */
[--C-:B------:R-:W-:Y:S02]  /*92f0*/  HADD2.F32 R5, -RZ, R104.reuse.H0_H0 ;  /* 0x20000068ff057230 */ /* 0x100fe40000004100 */
[C---:B------:R-:W-:Y:S01]  /*9300*/  FFMA R15, R81.reuse, R2, R15 ;  /* 0x00000002510f7223 */ /* 0x040fe2000000000f */
[--C-:B------:R-:W-:Y:S02]  /*9310*/  HADD2.F32 R2, -RZ, R99.reuse.H1_H1 ;  /* 0x30000063ff027230 */ /* 0x100fe40000004100 */
[C---:B------:R-:W-:Y:S01]  /*9320*/  FFMA R12, R81.reuse, R3, R12 ;  /* 0x00000003510c7223 */ /* 0x040fe2000000000c */
[----:B------:R-:W-:Y:S02]  /*9330*/  HADD2.F32 R3, -RZ, R99.H0_H0 ;  /* 0x20000063ff037230 */ /* 0x000fe40000004100 */
[C---:B------:R-:W-:Y:S01]  /*9340*/  FMUL R19, R78.reuse, R19 ;  /* 0x000000134e137220 */ /* 0x040fe20000400000 */
[----:B------:R-:W-:Y:S02]  /*9350*/  HADD2.F32 R4, -RZ, R107.H1_H1 ;  /* 0x3000006bff047230 */ /* 0x000fe40000004100 */
[C---:B------:R-:W-:Y:S01]  /*9360*/  FFMA R13, R81.reuse, R0, R13 ;  /* 0x00000000510d7223 */ /* 0x040fe2000000000d */
[----:B------:R-:W-:Y:S02]  /*9370*/  HADD2.F32 R0, -RZ, R104.H1_H1 ;  /* 0x30000068ff007230 */ /* 0x000fe40000004100 */
[C---:B------:R-:W-:Y:S01]  /*9380*/  FFMA R14, R81.reuse, R3, R14 ;  /* 0x00000003510e7223 */ /* 0x040fe2000000000e */
[--C-:B------:R-:W-:Y:S02]  /*9390*/  HADD2.F32 R3, -RZ, R106.reuse.H0_H0 ;  /* 0x2000006aff037230 */ /* 0x100fe40000004100 */
[C---:B------:R-:W-:Y:S01]  /*93a0*/  FFMA R19, R81.reuse, R2, R19 ;  /* 0x0000000251137223 */ /* 0x040fe20000000013 */
[----:B------:R-:W-:Y:S02]  /*93b0*/  HADD2.F32 R2, -RZ, R105.H0_H0 ;  /* 0x20000069ff027230 */ /* 0x000fe40000004100 */
[C---:B------:R-:W-:Y:S01]  /*93c0*/  FFMA R16, R81.reuse, R5, R16 ;  /* 0x0000000551107223 */ /* 0x040fe20000000010 */
[----:B------:R-:W-:Y:S02]  /*93d0*/  HADD2.F32 R5, -RZ, R107.H0_H0 ;  /* 0x2000006bff057230 */ /* 0x000fe40000004100 */
[C---:B------:R-:W-:Y:S01]  /*93e0*/  FFMA R17, R81.reuse, R0, R17 ;  /* 0x0000000051117223 */ /* 0x040fe20000000011 */
[----:B------:R-:W-:Y:S02]  /*93f0*/  HADD2.F32 R0, -RZ, R105.H1_H1 ;  /* 0x30000069ff007230 */ /* 0x000fe40000004100 */
[C---:B------:R-:W-:Y:S01]  /*9400*/  FMUL R23, R78.reuse, R23 ;  /* 0x000000174e177220 */ /* 0x040fe20000400000 */
[C---:B------:R-:W-:Y:S01]  /*9410*/  FFMA R18, R81.reuse, R2, R18 ;  /* 0x0000000251127223 */ /* 0x040fe20000000012 */
[----:B------:R-:W-:Y:S02]  /*9420*/  HADD2.F32 R2, -RZ, R106.H1_H1 ;  /* 0x3000006aff027230 */ /* 0x000fe40000004100 */
[C---:B------:R-:W-:Y:S01]  /*9430*/  FMUL R27, R78.reuse, R27 ;  /* 0x0000001b4e1b7220 */ /* 0x040fe20000400000 */
[C---:B------:R-:W-:Y:S01]  /*9440*/  FFMA R23, R81.reuse, R0, R23 ;  /* 0x0000000051177223 */ /* 0x040fe20000000017 */
[----:B------:R-:W-:Y:S02]  /*9450*/  HADD2.F32 R0, -RZ, R112.H0_H0 ;  /* 0x20000070ff007230 */ /* 0x000fe40000004100 */
[C---:B------:R-:W-:Y:S01]  /*9460*/  FFMA R20, R81.reuse, R3, R20 ;  /* 0x0000000351147223 */ /* 0x040fe20000000014 */
[----:B------:R-:W-:Y:S02]  /*9470*/  HADD2.F32 R3, -RZ, R114.H0_H0 ;  /* 0x20000072ff037230 */ /* 0x000fe40000004100 */
[C---:B------:R-:W-:Y:S01]  /*9480*/  FFMA R21, R81.reuse, R2, R21 ;  /* 0x0000000251157223 */ /* 0x040fe20000000015 */
[C---:B------:R-:W-:Y:S01]  /*9490*/  FFMA R22, R81.reuse, R5, R22 ;  /* 0x0000000551167223 */ /* 0x040fe20000000016 */
[C---:B------:R-:W-:Y:S01]  /*94a0*/  FFMA R27, R81.reuse, R4, R27 ;  /* 0x00000004511b7223 */ /* 0x040fe2000000001b */
[C---:B------:R-:W-:Y:S01]  /*94b0*/  FFMA R24, R81.reuse, R0, R24 ;  /* 0x0000000051187223 */ /* 0x040fe20000000018 */
[----:B------:R-:W-:Y:S02]  /*94c0*/  HADD2.F32 R2, -RZ, R112.H1_H1 ;  /* 0x30000070ff027230 */ /* 0x000fe40000004100 */
[C---:B------:R-:W-:Y:S01]  /*94d0*/  FMUL R31, R78.reuse, R31 ;  /* 0x0000001f4e1f7220 */ /* 0x040fe20000400000 */
[----:B------:R-:W-:Y:S02]  /*94e0*/  HADD2.F32 R0, -RZ, R113.H0_H0 ;  /* 0x20000071ff007230 */ /* 0x000fe40000004100 */
[C---:B------:R-:W-:Y:S01]  /*94f0*/  FMUL R35, R78.reuse, R35 ;  /* 0x000000234e237220 */ /* 0x040fe20000400000 */
[----:B------:R-:W-:Y:S02]  /*9500*/  HADD2.F32 R5, -RZ, R115.H0_H0 ;  /* 0x20000073ff057230 */ /* 0x000fe40000004100 */
[C---:B------:R-:W-:Y:S01]  /*9510*/  FFMA R25, R81.reuse, R2, R25 ;  /* 0x0000000251197223 */ /* 0x040fe20000000019 */
[----:B------:R-:W-:Y:S02]  /*9520*/  HADD2.F32 R2, -RZ, R114.H1_H1 ;  /* 0x30000072ff027230 */ /* 0x000fe40000004100 */
[----:B------:R-:W-:Y:S01]  /*9530*/  FFMA R26, R81, R0, R26 ;  /* 0x00000000511a7223 */ /* 0x000fe2000000001a */
[----:B------:R-:W-:Y:S02]  /*9540*/  HADD2.F32 R0, -RZ, R113.H1_H1 ;  /* 0x30000071ff007230 */ /* 0x000fe40000004100 */
[C---:B------:R-:W-:Y:S01]  /*9550*/  FMUL R39, R78.reuse, R39 ;  /* 0x000000274e277220 */ /* 0x040fe20000400000 */
[----:B------:R-:W-:Y:S01]  /*9560*/  HADD2.F32 R4, -RZ, R115.H1_H1 ;  /* 0x30000073ff047230 */ /* 0x000fe20000004100 */
[----:B------:R-:W-:Y:S01]  /*9570*/  F2FP.F16.F32.PACK_AB R95, R11, R6 ;  /* 0x000000060b5f723e */ /* 0x000fe200000000ff */
[C---:B------:R-:W-:Y:S01]  /*9580*/  FMUL R43, R78.reuse, R43 ;  /* 0x0000002b4e2b7220 */ /* 0x040fe20000400000 */
[C---:B------:R-:W-:Y:S01]  /*9590*/  FFMA R31, R81.reuse, R0, R31 ;  /* 0x00000000511f7223 */ /* 0x040fe2000000001f */
[--C-:B------:R-:W-:Y:S02]  /*95a0*/  HADD2.F32 R0, -RZ, R120.reuse.H0_H0 ;  /* 0x20000078ff007230 */ /* 0x100fe40000004100 */
[C---:B------:R-:W-:Y:S01]  /*95b0*/  FFMA R28, R81.reuse, R3, R28 ;  /* 0x00000003511c7223 */ /* 0x040fe2000000001c */
[----:B------:R1:W-:Y:S01]  /*95c0*/  STS.128 [R178+UR48+0x8400], R92 ;  /* 0x0084005cb2007988 */ /* 0x0003e20008000c30 */
[C---:B------:R-:W-:Y:S01]  /*95d0*/  FFMA R29, R81.reuse, R2, R29 ;  /* 0x00000002511d7223 */ /* 0x040fe2000000001d */
[C---:B------:R-:W-:Y:S01]  /*95e0*/  FFMA R30, R81.reuse, R5, R30 ;  /* 0x00000005511e7223 */ /* 0x040fe2000000001e */
[C---:B------:R-:W-:Y:S01]  /*95f0*/  FFMA R35, R81.reuse, R4, R35 ;  /* 0x0000000451237223 */ /* 0x040fe20000000023 */
[----:B------:R-:W-:Y:S02]  /*9600*/  HADD2.F32 R2, -RZ, R120.H1_H1 ;  /* 0x30000078ff027230 */ /* 0x000fe40000004100 */
[----:B------:R-:W-:Y:S01]  /*9610*/  FFMA R32, R81, R0, R32 ;  /* 0x0000000051207223 */ /* 0x000fe20000000020 */
[--C-:B------:R-:W-:Y:S01]  /*9620*/  HADD2.F32 R3, -RZ, R121.reuse.H0_H0 ;  /* 0x20000079ff037230 */ /* 0x100fe20000004100 */
[----:B------:R-:W-:Y:S01]  /*9630*/  F2FP.F16.F32.PACK_AB R8, R9, R8 ;  /* 0x000000080908723e */ /* 0x000fe200000000ff */
[----:B------:R-:W-:Y:S02]  /*9640*/  HADD2.F32 R0, -RZ, R121.H1_H1 ;  /* 0x30000079ff007230 */ /* 0x000fe40000004100 */
[C---:B------:R-:W-:Y:S01]  /*9650*/  FFMA R33, R81.reuse, R2, R33 ;  /* 0x0000000251217223 */ /* 0x040fe20000000021 */
[--C-:B------:R-:W-:Y:S02]  /*9660*/  HADD2.F32 R5, -RZ, R123.reuse.H0_H0 ;  /* 0x2000007bff057230 */ /* 0x100fe40000004100 */
[C---:B------:R-:W-:Y:S01]  /*9670*/  FFMA R34, R81.reuse, R3, R34 ;  /* 0x0000000351227223 */ /* 0x040fe20000000022 */
[--C-:B------:R-:W-:Y:S02]  /*9680*/  HADD2.F32 R3, -RZ, R122.reuse.H0_H0 ;  /* 0x2000007aff037230 */ /* 0x100fe40000004100 */
[----:B------:R-:W-:Y:S01]  /*9690*/  FFMA R39, R81, R0, R39 ;  /* 0x0000000051277223 */ /* 0x000fe20000000027 */
[----:B------:R-:W-:Y:S01]  /*96a0*/  HADD2.F32 R0, -RZ, R122.H1_H1 ;  /* 0x3000007aff007230 */ /* 0x000fe20000004100 */
[----:B------:R-:W-:Y:S01]  /*96b0*/  F2FP.F16.F32.PACK_AB R9, R15, R10 ;  /* 0x0000000a0f09723e */ /* 0x000fe200000000ff */
[----:B------:R-:W-:Y:S02]  /*96c0*/  HADD2.F32 R2, -RZ, R123.H1_H1 ;  /* 0x3000007bff027230 */ /* 0x000fe40000004100 */
[C---:B------:R-:W-:Y:S01]  /*96d0*/  FFMA R36, R81.reuse, R3, R36 ;  /* 0x0000000351247223 */ /* 0x040fe20000000024 */
[--C-:B------:R-:W-:Y:S02]  /*96e0*/  HADD2.F32 R3, -RZ, R129.reuse.H0_H0 ;  /* 0x20000081ff037230 */ /* 0x100fe40000004100 */
[C---:B------:R-:W-:Y:S01]  /*96f0*/  FFMA R37, R81.reuse, R0, R37 ;  /* 0x0000000051257223 */ /* 0x040fe20000000025 */
[C---:B------:R-:W-:Y:S01]  /*9700*/  FFMA R38, R81.reuse, R5, R38 ;  /* 0x0000000551267223 */ /* 0x040fe20000000026 */
[--C-:B------:R-:W-:Y:S02]  /*9710*/  HADD2.F32 R0, -RZ, R128.reuse.H0_H0 ;  /* 0x20000080ff007230 */ /* 0x100fe40000004100 */
[----:B------:R-:W-:Y:S01]  /*9720*/  FFMA R43, R81, R2, R43 ;  /* 0x00000002512b7223 */ /* 0x000fe2000000002b */
[----:B------:R-:W-:Y:S01]  /*9730*/  HADD2.F32 R2, -RZ, R128.H1_H1 ;  /* 0x30000080ff027230 */ /* 0x000fe20000004100 */
[----:B------:R-:W-:Y:S01]  /*9740*/  F2FP.F16.F32.PACK_AB R10, R13, R12 ;  /* 0x0000000c0d0a723e */ /* 0x000fe200000000ff */
[C---:B------:R-:W-:Y:S01]  /*9750*/  FMUL R47, R78.reuse, R47 ;  /* 0x0000002f4e2f7220 */ /* 0x040fe20000400000 */
[----:B------:R-:W-:Y:S01]  /*9760*/  F2FP.F16.F32.PACK_AB R11, R19, R14 ;  /* 0x0000000e130b723e */ /* 0x000fe200000000ff */
[C---:B------:R-:W-:Y:S01]  /*9770*/  FFMA R40, R81.reuse, R0, R40 ;  /* 0x0000000051287223 */ /* 0x040fe20000000028 */
[----:B------:R-:W-:Y:S02]  /*9780*/  HADD2.F32 R0, -RZ, R129.H1_H1 ;  /* 0x30000081ff007230 */ /* 0x000fe40000004100 */
[C---:B------:R-:W-:Y:S01]  /*9790*/  FFMA R41, R81.reuse, R2, R41 ;  /* 0x0000000251297223 */ /* 0x040fe20000000029 */
[----:B------:R-:W-:Y:S01]  /*97a0*/  FFMA R42, R81, R3, R42 ;  /* 0x00000003512a7223 */ /* 0x000fe2000000002a */
[----:B------:R1:W-:Y:S01]  /*97b0*/  STS.128 [R180+0x8400], R8 ;  /* 0x00840008b4007388 */ /* 0x0003e20000000c00 */
[--C-:B------:R-:W-:Y:S01]  /*97c0*/  HADD2.F32 R3, -RZ, R130.reuse.H0_H0 ;  /* 0x20000082ff037230 */ /* 0x100fe20000004100 */
[----:B------:R-:W-:Y:S01]  /*97d0*/  F2FP.F16.F32.PACK_AB R16, R17, R16 ;  /* 0x000000101110723e */ /* 0x000fe200000000ff */
[----:B------:R-:W-:Y:S01]  /*97e0*/  HADD2.F32 R2, -RZ, R130.H1_H1 ;  /* 0x30000082ff027230 */ /* 0x000fe20000004100 */
[----:B------:R-:W-:Y:S01]  /*97f0*/  F2FP.F16.F32.PACK_AB R17, R23, R18 ;  /* 0x000000121711723e */ /* 0x000fe200000000ff */
[----:B------:R-:W-:Y:S01]  /*9800*/  FFMA R47, R81, R0, R47 ;  /* 0x00000000512f7223 */ /* 0x000fe2000000002f */
[--C-:B------:R-:W-:Y:S01]  /*9810*/  HADD2.F32 R5, -RZ, R131.reuse.H0_H0 ;  /* 0x20000083ff057230 */ /* 0x100fe20000004100 */
[----:B------:R-:W-:Y:S01]  /*9820*/  F2FP.F16.F32.PACK_AB R18, R21, R20 ;  /* 0x000000141512723e */ /* 0x000fe200000000ff */
[----:B------:R-:W-:Y:S01]  /*9830*/  HADD2.F32 R0, -RZ, R131.H1_H1 ;  /* 0x30000083ff007230 */ /* 0x000fe20000004100 */
[----:B------:R-:W-:Y:S01]  /*9840*/  F2FP.F16.F32.PACK_AB R19, R27, R22 ;  /* 0x000000161b13723e */ /* 0x000fe200000000ff */
[C---:B------:R-:W-:Y:S01]  /*9850*/  FMUL R51, R78.reuse, R51 ;  /* 0x000000334e337220 */ /* 0x040fe20000400000 */
[C---:B------:R-:W-:Y:S01]  /*9860*/  FFMA R44, R81.reuse, R3, R44 ;  /* 0x00000003512c7223 */ /* 0x040fe2000000002c */
[C---:B------:R-:W-:Y:S01]  /*9870*/  FFMA R45, R81.reuse, R2, R45 ;  /* 0x00000002512d7223 */ /* 0x040fe2000000002d */
[C---:B------:R-:W-:Y:S01]  /*9880*/  FFMA R46, R81.reuse, R5, R46 ;  /* 0x00000005512e7223 */ /* 0x040fe2000000002e */
[----:B------:R1:W-:Y:S01]  /*9890*/  STS.128 [R177+0x8400], R16 ;  /* 0x00840010b1007388 */ /* 0x0003e20000000c00 */
[----:B------:R-:W-:Y:S01]  /*98a0*/  FFMA R51, R81, R0, R51 ;  /* 0x0000000051337223 */ /* 0x000fe20000000033 */
[--C-:B------:R-:W-:Y:S01]  /*98b0*/  HADD2.F32 R3, -RZ, R136.reuse.H0_H0 ;  /* 0x20000088ff037230 */ /* 0x100fe20000004100 */
[----:B------:R-:W-:Y:S01]  /*98c0*/  F2FP.F16.F32.PACK_AB R24, R25, R24 ;  /* 0x000000181918723e */ /* 0x000fe200000000ff */
[----:B------:R-:W-:Y:S01]  /*98d0*/  HADD2.F32 R0, -RZ, R136.H1_H1 ;  /* 0x30000088ff007230 */ /* 0x000fe20000004100 */
[----:B------:R-:W-:Y:S01]  /*98e0*/  F2FP.F16.F32.PACK_AB R25, R31, R26 ;  /* 0x0000001a1f19723e */ /* 0x000fe200000000ff */
        /* <DEDUP_REMOVED lines=16> */
[----:B------:R-:W-:Y:S01]  /*99f0*/  FFMA R52, R81, R0, R52 ;  /* 0x0000000051347223 */ /* 0x000fe20000000034 */
[----:B------:R-:W-:Y:S01]  /*9a00*/  F2FP.F16.F32.PACK_AB R35, R43, R38 ;  /* 0x000000262b23723e */ /* 0x000fe200000000ff */
[C---:B------:R-:W-:Y:S01]  /*9a10*/  FFMA R53, R81.reuse, R2, R53 ;  /* 0x0000000251357223 */ /* 0x040fe20000000035 */
[----:B------:R-:W-:Y:S01]  /*9a20*/  FFMA R54, R81, R3, R54 ;  /* 0x0000000351367223 */ /* 0x000fe20000000036 */
[----:B------:R-:W-:Y:S01]  /*9a30*/  HADD2.F32 R0, -RZ, R139.H1_H1 ;  /* 0x3000008bff007230 */ /* 0x000fe20000004100 */
[----:B------:R-:W-:Y:S01]  /*9a40*/  F2FP.F16.F32.PACK_AB R40, R41, R40 ;  /* 0x000000282928723e */ /* 0x000fe200000000ff */
[----:B------:R1:W-:Y:S01]  /*9a50*/  STS.128 [R175+0x8400], R32 ;  /* 0x00840020af007388 */ /* 0x0003e20000000c00 */
[C---:B------:R-:W-:Y:S01]  /*9a60*/  FMUL R59, R78.reuse, R59 ;  /* 0x0000003b4e3b7220 */ /* 0x040fe20000400000 */
[--C-:B------:R-:W-:Y:S01]  /*9a70*/  HADD2.F32 R3, -RZ, R144.reuse.H0_H0 ;  /* 0x20000090ff037230 */ /* 0x100fe20000004100 */
[----:B------:R-:W-:Y:S01]  /*9a80*/  F2FP.F16.F32.PACK_AB R41, R47, R42 ;  /* 0x0000002a2f29723e */ /* 0x000fe200000000ff */
[----:B------:R-:W-:Y:S01]  /*9a90*/  HADD2.F32 R2, -RZ, R144.H1_H1 ;  /* 0x30000090ff027230 */ /* 0x000fe20000004100 */
[----:B------:R-:W-:Y:S01]  /*9aa0*/  F2FP.F16.F32.PACK_AB R42, R45, R44 ;  /* 0x0000002c2d2a723e */ /* 0x000fe200000000ff */
[--C-:B------:R-:W-:Y:S01]  /*9ab0*/  HADD2.F32 R5, -RZ, R145.reuse.H0_H0 ;  /* 0x20000091ff057230 */ /* 0x100fe20000004100 */
        /* <DEDUP_REMOVED lines=8> */
[----:B------:R-:W-:Y:S01]  /*9b40*/  FFMA R58, R81, R5, R58 ;  /* 0x00000005513a7223 */ /* 0x000fe2000000003a */
[----:B------:R-:W-:Y:S01]  /*9b50*/  HADD2.F32 R2, -RZ, R146.H1_H1 ;  /* 0x30000092ff027230 */ /* 0x000fe20000004100 */
[----:B------:R-:W-:Y:S01]  /*9b60*/  F2FP.F16.F32.PACK_AB R48, R49, R48 ;  /* 0x000000303130723e */ /* 0x000fe200000000ff */
[--C-:B------:R-:W-:Y:S01]  /*9b70*/  HADD2.F32 R5, -RZ, R147.reuse.H0_H0 ;  /* 0x20000093ff057230 */ /* 0x100fe20000004100 */
[----:B------:R-:W-:Y:S01]  /*9b80*/  F2FP.F16.F32.PACK_AB R49, R55, R50 ;  /* 0x000000323731723e */ /* 0x000fe200000000ff */
[----:B------:R-:W-:Y:S02]  /*9b90*/  HADD2.F32 R4, -RZ, R147.H1_H1 ;  /* 0x30000093ff047230 */ /* 0x000fe40000004100 */
[----:B------:R-:W-:Y:S01]  /*9ba0*/  FFMA R63, R81, R0, R63 ;  /* 0x00000000513f7223 */ /* 0x000fe2000000003f */
[----:B------:R-:W-:Y:S01]  /*9bb0*/  FMUL R67, R78, R67 ;  /* 0x000000434e437220 */ /* 0x000fe20000400000 */
[----:B------:R-:W-:Y:S01]  /*9bc0*/  F2FP.F16.F32.PACK_AB R50, R53, R52 ;  /* 0x000000343532723e */ /* 0x000fe200000000ff */
[----:B------:R-:W-:Y:S01]  /*9bd0*/  FFMA R60, R81, R3, R60 ;  /* 0x00000003513c7223 */ /* 0x000fe2000000003c */
[----:B------:R-:W-:Y:S01]  /*9be0*/  F2FP.F16.F32.PACK_AB R51, R59, R54 ;  /* 0x000000363b33723e */ /* 0x000fe200000000ff */
[C---:B------:R-:W-:Y:S01]  /*9bf0*/  FFMA R61, R81.reuse, R2, R61 ;  /* 0x00000002513d7223 */ /* 0x040fe2000000003d */
[C---:B------:R-:W-:Y:S01]  /*9c00*/  FFMA R62, R81.reuse, R5, R62 ;  /* 0x00000005513e7223 */ /* 0x040fe2000000003e */
[----:B------:R-:W-:Y:S01]  /*9c10*/  FFMA R67, R81, R4, R67 ;  /* 0x0000000451437223 */ /* 0x000fe20000000043 */
[----:B------:R-:W-:Y:S01]  /*9c20*/  F2FP.F16.F32.PACK_AB R56, R57, R56 ;  /* 0x000000383938723e */ /* 0x000fe200000000ff */
[----:B------:R1:W-:Y:S01]  /*9c30*/  STS.128 [R174+0x8400], R48 ;  /* 0x00840030ae007388 */ /* 0x0003e20000000c00 */
[----:B------:R-:W-:Y:S02]  /*9c40*/  F2FP.F16.F32.PACK_AB R57, R63, R58 ;  /* 0x0000003a3f39723e */ /* 0x000fe400000000ff */
        /* <DEDUP_REMOVED lines=22> */
.L_x_133:
[----:B------:R-:W-:Y:S05]  /*9db0*/  BSYNC.RECONVERGENT B0 ;  /* 0x0000000000007941 */ /* 0x000fea0003800200 */
.L_x_132:
        /* <DEDUP_REMOVED lines=13> */
[----:B-1----:R-:W-:Y:S04]  /*9e90*/  @P1 IADD3 R9, PT, PT, R87, UR48, RZ ;  /* 0x0000003057091c10 */ /* 0x002fe8000fffe0ff */
[----:B------:R-:W-:Y:S01]  /*9ea0*/  @P1 IADD3 R7, PT, PT, R102, R9, RZ ;  /* 0x0000000966071210 */ /* 0x000fe20007ffe0ff */
[--C-:B------:R-:W-:Y:S02]  /*9eb0*/  @P1 IMAD.IADD R5, R100, 0x1, R9.reuse ;  /* 0x0000000164051824 */ /* 0x100fe400078e0209 */
[----:B------:R-:W-:Y:S01]  /*9ec0*/  @P1 IMAD.IADD R2, R108, 0x1, R9 ;  /* 0x000000016c021824 */ /* 0x000fe200078e0209 */
[----:B------:R-:W-:Y:S06]  /*9ed0*/  @P0 BRA `(.L_x_137) ;  /* 0x00000000000c0947 */ /* 0x000fec0003800000 */
[----:B------:R-:W-:Y:S04]  /*9ee0*/  SHF.L.U32 R0, R167, 0x1f, RZ ;  /* 0x0000001fa7007819 */ /* 0x000fe800000006ff */
[----:B------:R-:W1:Y:S02]  /*9ef0*/  SYNCS.PHASECHK.TRANS64.TRYWAIT P0, [R3+URZ+0x50], R0 ;  /* 0x00005000030075a7 */ /* 0x000e6400080011ff */
[----:B-1----:R-:W-:Y:S05]  /*9f00*/  @!P0 BRA `(.L_x_138) ;  /* 0x0000002000888947 */ /* 0x002fea0003800000 */
.L_x_137:
[----:B------:R-:W-:Y:S05]  /*9f10*/  BSYNC B0 ;  /* 0x0000000000007941 */ /* 0x000fea0003800000 */
.L_x_136:
[----:B------:R-:W-:Y:S11]  /*9f20*/  ISETP.NE.AND P0, PT, R103, RZ, PT ;  /* 0x000000ff6700720c */ /* 0x000ff60003f05270 */
[----:B------:R-:W-:Y:S02]  /*9f30*/  @!UPT UIADD3 URZ, UPT, UPT, URZ, URZ, URZ ;  /* 0x000000fffffff290 */ /* 0x000fe4000fffe0ff */
[----:B------:R2:W3:Y:S01]  /*9f40*/  @P0 LDS.128 R88, [R87+UR48+0x400] ;  /* 0x0004003057580984 */ /* 0x0004e20008000c00 */
[----:B-1----:R-:W-:Y:S01]  /*9f50*/  @P0 IMAD.IADD R3, R102, 0x1, R5 ;  /* 0x0000000166030824 */ /* 0x002fe200078e0205 */
[C---:B------:R-:W-:Y:S01]  /*9f60*/  @P0 IADD3 R4, PT, PT, R108.reuse, R5, RZ ;  /* 0x000000056c040210 */ /* 0x040fe20007ffe0ff */
[C---:B------:R-:W-:Y:S01]  /*9f70*/  @P0 IMAD.IADD R0, R108.reuse, 0x1, R7 ;  /* 0x000000016c000824 */ /* 0x040fe200078e0207 */
[----:B------:R2:W4:Y:S02]  /*9f80*/  @P0 LDS.128 R96, [R2+0x400] ;  /* 0x0004000002600984 */ /* 0x0005240000000c00 */
[----:B------:R-:W-:Y:S02]  /*9f90*/  @P0 IADD3 R108, PT, PT, R108, R3, RZ ;  /* 0x000000036c6c0210 */ /* 0x000fe40007ffe0ff */
[----:B------:R2:W1:Y:S04]  /*9fa0*/  @P0 LDS.128 R104, [R7+0x400] ;  /* 0x0004000007680984 */ /* 0x0004680000000c00 */
[----:B------:R2:W1:Y:S04]  /*9fb0*/  @P0 LDS.128 R112, [R0+0x400] ;  /* 0x0004000000700984 */ /* 0x0004680000000c00 */
[----:B------:R2:W1:Y:S04]  /*9fc0*/  @P0 LDS.128 R120, [R5+0x400] ;  /* 0x0004000005780984 */ /* 0x0004680000000c00 */
[----:B------:R2:W1:Y:S04]  /*9fd0*/  @P0 LDS.128 R128, [R4+0x400] ;  /* 0x0004000004800984 */ /* 0x0004680000000c00 */
[----:B------:R2:W1:Y:S04]  /*9fe0*/  @P0 LDS.128 R136, [R3+0x400] ;  /* 0x0004000003880984 */ /* 0x0004680000000c00 */
[----:B------:R2:W1:Y:S02]  /*9ff0*/  @P0 LDS.128 R144, [R108+0x400] ;  /* 0x000400006c900984 */ /* 0x0004640000000c00 */
.L_x_135:
[----:B------:R-:W-:Y:S05]  /*a000*/  BSYNC B1 ;  /* 0x0000000000017941 */ /* 0x000fea0003800000 */
.L_x_134:
[----:B--2---:R-:W-:Y:S05]  /*a010*/  VIADD R3, R80, 0xc0 ;  /* 0x000000c050037836 */ /* 0x004fea0000000000 */
[----:B------:R-:W-:Y:S04]  /*a020*/  SHF.R.U32.HI R3, RZ, 0x15, R3 ;  /* 0x00000015ff037819 */ /* 0x000fe80000011603 */
[----:B------:R-:W-:Y:S11]  /*a030*/  LOP3.LUT P0, RZ, R3, 0x3, R162, 0x48, !PT ;  /* 0x0000000303ff7812 */ /* 0x000ff600078048a2 */
[----:B------:R-:W-:Y:S02]  /*a040*/  @!UPT UIADD3 URZ, UPT, UPT, URZ, URZ, URZ ;  /* 0x000000fffffff290 */ /* 0x000fe4000fffe0ff */
[----:B------:R-:W-:Y:S05]  /*a050*/  @!P0 BRA `(.L_x_139) ;  /* 0x0000000000408947 */ /* 0x000fea0003800000 */
[----:B------:R-:W2:Y:S01]  /*a060*/  LDCU.64 UR8, c[0x4][0x70] ;  /* 0x01000e00ff0877ac */ /* 0x000ea20008000a00 */
[----:B------:R-:W-:Y:S01]  /*a070*/  MOV R3, 0x0 ;  /* 0x0000000000037802 */ /* 0x000fe20000000f00 */
[----:B------:R-:W-:Y:S02]  /*a080*/  HFMA2 R12, -RZ, RZ, 0, 5.9604644775390625e-08 ;  /* 0x00000001ff0c7431 */ /* 0x000fe400000001ff */
[----:B-1----:R-:W-:Y:S02]  /*a090*/  IMAD.MOV.U32 R8, RZ, RZ, 0x192 ;  /* 0x00000192ff087424 */ /* 0x002fe400078e00ff */
[----:B------:R-:W-:Y:S01]  /*a0a0*/  IMAD.MOV.U32 R13, RZ, RZ, RZ ;  /* 0x000000ffff0d7224 */ /* 0x000fe200078e00ff */
[----:B------:R-:W1:Y:S01]  /*a0b0*/  LDCU.64 UR6, c[0x4][0x78] ;  /* 0x01000f00ff0677ac */ /* 0x000e620008000a00 */
[----:B------:R-:W3:Y:S01]  /*a0c0*/  LDC.64 R2, c[0x4][R3] ;  /* 0x0100000003027b82 */ /* 0x000ee20000000a00 */
[----:B------:R-:W5:Y:S01]  /*a0d0*/  LDCU.64 UR4, c[0x4][0x10] ;  /* 0x01000200ff0477ac */ /* 0x000f620008000a00 */
[----:B--2---:R-:W-:Y:S01]  /*a0e0*/  MOV R5, UR9 ;  /* 0x0000000900057c02 */ /* 0x004fe20008000f00 */
[----:B------:R-:W-:Y:S01]  /*a0f0*/  IMAD.U32 R4, RZ, RZ, UR8 ;  /* 0x00000008ff047e24 */ /* 0x000fe2000f8e00ff */
[----:B-1----:R-:W-:Y:S01]  /*a100*/  MOV R7, UR7 ;  /* 0x0000000700077c02 */ /* 0x002fe20008000f00 */
[----:B------:R-:W-:Y:S01]  /*a110*/  IMAD.U32 R6, RZ, RZ, UR6 ;  /* 0x00000006ff067e24 */ /* 0x000fe2000f8e00ff */
[----:B-----5:R-:W-:Y:S01]  /*a120*/  MOV R11, UR5 ;  /* 0x00000005000b7c02 */ /* 0x020fe20008000f00 */
[----:B------:R-:W-:Y:S02]  /*a130*/  IMAD.U32 R10, RZ, RZ, UR4 ;  /* 0x00000004ff0a7e24 */ /* 0x000fe4000f8e00ff */
[----:B------:R-:W-:Y:S07]  /*a140*/  LEPC R20, `(.L_x_139) ;  /* 0x000000001014794e */ /* 0x000fee0000000000 */
[----:B---34-:R-:W-:Y:S05]  /*a150*/  CALL.ABS.NOINC R2 ;  /* 0x0000000002007343 */ /* 0x018fea0003c00000 */
.L_x_139:
[----:B------:R-:W-:Y:S01]  /*a160*/  ISETP.NE.AND P0, PT, R170, RZ, PT ;  /* 0x000000ffaa00720c */ /* 0x000fe20003f05270 */
[----:B------:R-:W-:Y:S05]  /*a170*/  WARPSYNC.ALL ;  /* 0x0000000000007948 */ /* 0x000fea0003800000 */
[----:B------:R-:W-:Y:S01]  /*a180*/  R2UR UR4, R80 ;  /* 0x00000000500472ca */ /* 0x000fe200000e0000 */
[--C-:B---3--:R-:W-:Y:S01]  /*a190*/  HADD2.F32 R82, -RZ, R88.reuse.H0_H0 ;  /* 0x20000058ff527230 */ /* 0x108fe20000004100 */
[----:B------:R-:W-:Y:S01]  /*a1a0*/  IADD3 R179, PT, PT, R179, 0xd0, RZ ;  /* 0x000000d0b3b37810 */ /* 0x000fe20007ffe0ff */
[----:B------:R-:W-:Y:S01]  /*a1b0*/  HADD2.F32 R84, -RZ, R88.H1_H1 ;  /* 0x30000058ff547230 */ /* 0x000fe20000004100 */
[----:B------:R-:W-:Y:S01]  /*a1c0*/  BSSY.RECONVERGENT B0, `(.L_x_140) ;  /* 0x00000fc000007945 */ /* 0x000fe20003800200 */
[--C-:B------:R-:W-:Y:S01]  /*a1d0*/  HADD2.F32 R83, -RZ, R89.reuse.H0_H0 ;  /* 0x20000059ff537230 */ /* 0x100fe20000004100 */
[----:B------:R-:W-:Y:S01]  /*a1e0*/  LOP3.LUT R179, R179, 0xfefffff8, RZ, 0xc0, !PT ;  /* 0xfefffff8b3b37812 */ /* 0x000fe200078ec0ff */
[----:B------:R-:W-:Y:S02]  /*a1f0*/  HADD2.F32 R86, -RZ, R89.H1_H1 ;  /* 0x30000059ff567230 */ /* 0x000fe40000004100 */
[--C-:B------:R-:W-:Y:S02]  /*a200*/  HADD2.F32 R85, -RZ, R90.reuse.H0_H0 ;  /* 0x2000005aff557230 */ /* 0x100fe40000004100 */
[----:B------:R-:W-:Y:S02]  /*a210*/  HADD2.F32 R88, -RZ, R90.H1_H1 ;  /* 0x3000005aff587230 */ /* 0x000fe40000004100 */
[----:B-1----:R-:W1:Y:S01]  /*a220*/  LDTM.x64 R4, tmem[UR4+0xc0] ;  /* 0x0000c004000479ee */ /* 0x002e620008340000 */
[----:B------:R-:W-:Y:S01]  /*a230*/  NOP ;  /* 0x0000000000007918 */ /* 0x000fe20000000000 */
[----:B-1----:R1:W-:Y:S01]  /*a240*/  SYNCS.ARRIVE.TRANS64.RED.A1T0 RZ, [R179+URZ], RZ ;  /* 0x000000ffb3ff79a7 */ /* 0x0023e200081004ff */
[--C-:B------:R-:W-:Y:S02]  /*a250*/  HADD2.F32 R87, -RZ, R91.reuse.H0_H0 ;  /* 0x2000005bff577230 */ /* 0x100fe40000004100 */
[----:B------:R-:W-:Y:S02]  /*a260*/  HADD2.F32 R90, -RZ, R91.H1_H1 ;  /* 0x3000005bff5a7230 */ /* 0x000fe40000004100 */
[--C-:B----4-:R-:W-:Y:S02]  /*a270*/  HADD2.F32 R89, -RZ, R96.reuse.H0_H0 ;  /* 0x20000060ff597230 */ /* 0x110fe40000004100 */
[----:B------:R-:W-:Y:S02]  /*a280*/  HADD2.F32 R91, -RZ, R96.H1_H1 ;  /* 0x30000060ff5b7230 */ /* 0x000fe40000004100 */
[--C-:B------:R-:W-:Y:S02]  /*a290*/  HADD2.F32 R92, -RZ, R97.reuse.H0_H0 ;  /* 0x20000061ff5c7230 */ /* 0x100fe40000004100 */
[----:B------:R-:W-:Y:S02]  /*a2a0*/  HADD2.F32 R94, -RZ, R97.H1_H1 ;  /* 0x30000061ff5e7230 */ /* 0x000fe40000004100 */
[--C-:B------:R-:W-:Y:S02]  /*a2b0*/  HADD2.F32 R93, -RZ, R98.reuse.H0_H0 ;  /* 0x20000062ff5d7230 */ /* 0x100fe40000004100 */
[----:B------:R-:W-:Y:S02]  /*a2c0*/  HADD2.F32 R96, -RZ, R98.H1_H1 ;  /* 0x30000062ff607230 */ /* 0x000fe40000004100 */
[--C-:B------:R-:W-:Y:S02]  /*a2d0*/  HADD2.F32 R95, -RZ, R99.reuse.H0_H0 ;  /* 0x20000063ff5f7230 */ /* 0x100fe40000004100 */
[----:B------:R-:W-:Y:S02]  /*a2e0*/  HADD2.F32 R98, -RZ, R99.H1_H1 ;  /* 0x30000063ff627230 */ /* 0x000fe40000004100 */
[--C-:B------:R-:W-:Y:S02]  /*a2f0*/  HADD2.F32 R97, -RZ, R104.reuse.H0_H0 ;  /* 0x20000068ff617230 */ /* 0x100fe40000004100 */
[C---:B------:R-:W-:Y:S01]  /*a300*/  FMUL R4, R78.reuse, R4 ;  /* 0x000000044e047220 */ /* 0x040fe20000400000 */
[C---:B------:R-:W-:Y:S01]  /*a310*/  FMUL R5, R78.reuse, R5 ;  /* 0x000000054e057220 */ /* 0x040fe20000400000 */
[C---:B------:R-:W-:Y:S01]  /*a320*/  FMUL R6, R78.reuse, R6 ;  /* 0x000000064e067220 */ /* 0x040fe20000400000 */
[C---:B------:R-:W-:Y:S01]  /*a330*/  FMUL R7, R78.reuse, R7 ;  /* 0x000000074e077220 */ /* 0x040fe20000400000 */
[C---:B------:R-:W-:Y:S01]  /*a340*/  FFMA R4, R81.reuse, R82, R4 ;  /* 0x0000005251047223 */ /* 0x040fe20000000004 */
[C---:B------:R-:W-:Y:S01]  /*a350*/  FFMA R5, R81.reuse, R84, R5 ;  /* 0x0000005451057223 */ /* 0x040fe20000000005 */
[C---:B------:R-:W-:Y:S01]  /*a360*/  FFMA R6, R81.reuse, R83, R6 ;  /* 0x0000005351067223 */ /* 0x040fe20000000006 */
[----:B------:R-:W-:Y:S01]  /*a370*/  FFMA R7, R81, R86, R7 ;  /* 0x0000005651077223 */ /* 0x000fe20000000007 */
[C---:B------:R-:W-:Y:S01]  /*a380*/  FMUL R8, R78.reuse, R8 ;  /* 0x000000084e087220 */ /* 0x040fe20000400000 */
[C---:B------:R-:W-:Y:S01]  /*a390*/  FMUL R9, R78.reuse, R9 ;  /* 0x000000094e097220 */ /* 0x040fe20000400000 */
[----:B------:R-:W-:Y:S01]  /*a3a0*/  F2FP.F16.F32.PACK_AB R4, R5, R4 ;  /* 0x000000040504723e */ /* 0x000fe200000000ff */
[C---:B------:R-:W-:Y:S01]  /*a3b0*/  FMUL R10, R78.reuse, R10 ;  /* 0x0000000a4e0a7220 */ /* 0x040fe20000400000 */
[----:B------:R-:W-:Y:S01]  /*a3c0*/  F2FP.F16.F32.PACK_AB R5, R7, R6 ;  /* 0x000000060705723e */ /* 0x000fe200000000ff */
[C---:B------:R-:W-:Y:S01]  /*a3d0*/  FFMA R8, R81.reuse, R85, R8 ;  /* 0x0000005551087223 */ /* 0x040fe20000000008 */
[C---:B------:R-:W-:Y:S01]  /*a3e0*/  FFMA R9, R81.reuse, R88, R9 ;  /* 0x0000005851097223 */ /* 0x040fe20000000009 */
[----:B------:R-:W-:Y:S01]  /*a3f0*/  FFMA R10, R81, R87, R10 ;  /* 0x00000057510a7223 */ /* 0x000fe2000000000a */
[C---:B------:R-:W-:Y:S01]  /*a400*/  FMUL R11, R78.reuse, R11 ;  /* 0x0000000b4e0b7220 */ /* 0x040fe20000400000 */
[C---:B------:R-:W-:Y:S01]  /*a410*/  FMUL R0, R78.reuse, R12 ;  /* 0x0000000c4e007220 */ /* 0x040fe20000400000 */
[C---:B------:R-:W-:Y:S01]  /*a420*/  FMUL R2, R78.reuse, R13 ;  /* 0x0000000d4e027220 */ /* 0x040fe20000400000 */
[----:B------:R-:W-:Y:S01]  /*a430*/  F2FP.F16.F32.PACK_AB R6, R9, R8 ;  /* 0x000000080906723e */ /* 0x000fe200000000ff */
[C---:B------:R-:W-:Y:S01]  /*a440*/  FFMA R11, R81.reuse, R90, R11 ;  /* 0x0000005a510b7223 */ /* 0x040fe2000000000b */
[C---:B------:R-:W-:Y:S01]  /*a450*/  FFMA R0, R81.reuse, R89, R0 ;  /* 0x0000005951007223 */ /* 0x040fe20000000000 */
[----:B------:R-:W-:Y:S01]  /*a460*/  FFMA R2, R81, R91, R2 ;  /* 0x0000005b51027223 */ /* 0x000fe20000000002 */
[C---:B------:R-:W-:Y:S01]  /*a470*/  FMUL R3, R78.reuse, R14 ;  /* 0x0000000e4e037220 */ /* 0x040fe20000400000 */
[C---:B------:R-:W-:Y:S01]  /*a480*/  FMUL R15, R78.reuse, R15 ;  /* 0x0000000f4e0f7220 */ /* 0x040fe20000400000 */
[----:B------:R-:W-:Y:S01]  /*a490*/  F2FP.F16.F32.PACK_AB R7, R11, R10 ;  /* 0x0000000a0b07723e */ /* 0x000fe200000000ff */
[----:B------:R-:W-:Y:S01]  /*a4a0*/  FMUL R12, R78, R16 ;  /* 0x000000104e0c7220 */ /* 0x000fe20000400000 */
[----:B------:R-:W-:Y:S01]  /*a4b0*/  F2FP.F16.F32.PACK_AB R8, R2, R0 ;  /* 0x000000000208723e */ /* 0x000fe200000000ff */
[C---:B------:R-:W-:Y:S01]  /*a4c0*/  FFMA R3, R81.reuse, R92, R3 ;  /* 0x0000005c51037223 */ /* 0x040fe20000000003 */
[C---:B------:R-:W-:Y:S01]  /*a4d0*/  FFMA R15, R81.reuse, R94, R15 ;  /* 0x0000005e510f7223 */ /* 0x040fe2000000000f */
[----:B------:R1:W-:Y:S01]  /*a4e0*/  STS.128 [R178+UR48+0xc400], R4 ;  /* 0x00c40004b2007988 */ /* 0x0003e20008000c30 */
[----:B------:R-:W-:Y:S01]  /*a4f0*/  FFMA R12, R81, R93, R12 ;  /* 0x0000005d510c7223 */ /* 0x000fe2000000000c */
[C---:B------:R-:W-:Y:S01]  /*a500*/  FMUL R13, R78.reuse, R17 ;  /* 0x000000114e0d7220 */ /* 0x040fe20000400000 */
[C---:B------:R-:W-:Y:S01]  /*a510*/  FMUL R14, R78.reuse, R18 ;  /* 0x000000124e0e7220 */ /* 0x040fe20000400000 */
[----:B------:R-:W-:Y:S01]  /*a520*/  F2FP.F16.F32.PACK_AB R9, R15, R3 ;  /* 0x000000030f09723e */ /* 0x000fe200000000ff */
[C---:B------:R-:W-:Y:S01]  /*a530*/  FMUL R19, R78.reuse, R19 ;  /* 0x000000134e137220 */ /* 0x040fe20000400000 */
[C---:B------:R-:W-:Y:S01]  /*a540*/  FFMA R13, R81.reuse, R96, R13 ;  /* 0x00000060510d7223 */ /* 0x040fe2000000000d */
[C---:B------:R-:W-:Y:S01]  /*a550*/  FFMA R14, R81.reuse, R95, R14 ;  /* 0x0000005f510e7223 */ /* 0x040fe2000000000e */
[----:B------:R-:W-:Y:S02]  /*a560*/  HADD2.F32 R100, -RZ, R104.H1_H1 ;  /* 0x30000068ff647230 */ /* 0x000fe40000004100 */
[----:B------:R-:W-:Y:S01]  /*a570*/  FFMA R19, R81, R98, R19 ;  /* 0x0000006251137223 */ /* 0x000fe20000000013 */
[C---:B------:R-:W-:Y:S01]  /*a580*/  FMUL R16, R78.reuse, R20 ;  /* 0x000000144e107220 */ /* 0x040fe20000400000 */
[----:B------:R-:W-:Y:S01]  /*a590*/  F2FP.F16.F32.PACK_AB R10, R13, R12 ;  /* 0x0000000c0d0a723e */ /* 0x000fe200000000ff */
[--C-:B------:R-:W-:Y:S02]  /*a5a0*/  HADD2.F32 R99, -RZ, R105.reuse.H0_H0 ;  /* 0x20000069ff637230 */ /* 0x100fe40000004100 */
[C---:B------:R-:W-:Y:S01]  /*a5b0*/  FMUL R17, R78.reuse, R21 ;  /* 0x000000154e117220 */ /* 0x040fe20000400000 */
[----:B------:R-:W-:Y:S01]  /*a5c0*/  F2FP.F16.F32.PACK_AB R11, R19, R14 ;  /* 0x0000000e130b723e */ /* 0x000fe200000000ff */
[C---:B------:R-:W-:Y:S01]  /*a5d0*/  FFMA R16, R81.reuse, R97, R16 ;  /* 0x0000006151107223 */ /* 0x040fe20000000010 */
[----:B------:R-:W-:Y:S02]  /*a5e0*/  HADD2.F32 R102, -RZ, R105.H1_H1 ;  /* 0x30000069ff667230 */ /* 0x000fe40000004100 */
[----:B------:R-:W-:Y:S01]  /*a5f0*/  FFMA R17, R81, R100, R17 ;  /* 0x0000006451117223 */ /* 0x000fe20000000011 */
[C---:B------:R-:W-:Y:S01]  /*a600*/  FMUL R18, R78.reuse, R22 ;  /* 0x000000164e127220 */ /* 0x040fe20000400000 */
[----:B------:R1:W-:Y:S01]  /*a610*/  STS.128 [R180+0xc400], R8 ;  /* 0x00c40008b4007388 */ /* 0x0003e20000000c00 */
[--C-:B------:R-:W-:Y:S02]  /*a620*/  HADD2.F32 R101, -RZ, R106.reuse.H0_H0 ;  /* 0x2000006aff657230 */ /* 0x100fe40000004100 */
[C---:B------:R-:W-:Y:S01]  /*a630*/  FMUL R23, R78.reuse, R23 ;  /* 0x000000174e177220 */ /* 0x040fe20000400000 */
[----:B------:R-:W-:Y:S01]  /*a640*/  F2FP.F16.F32.PACK_AB R16, R17, R16 ;  /* 0x000000101110723e */ /* 0x000fe200000000ff */
[C---:B------:R-:W-:Y:S01]  /*a650*/  FFMA R18, R81.reuse, R99, R18 ;  /* 0x0000006351127223 */ /* 0x040fe20000000012 */
[----:B------:R-:W-:Y:S02]  /*a660*/  HADD2.F32 R104, -RZ, R106.H1_H1 ;  /* 0x3000006aff687230 */ /* 0x000fe40000004100 */
[----:B------:R-:W-:Y:S01]  /*a670*/  FFMA R23, R81, R102, R23 ;  /* 0x0000006651177223 */ /* 0x000fe20000000017 */
[C---:B------:R-:W-:Y:S01]  /*a680*/  FMUL R20, R78.reuse, R24 ;  /* 0x000000184e147220 */ /* 0x040fe20000400000 */
[--C-:B------:R-:W-:Y:S02]  /*a690*/  HADD2.F32 R103, -RZ, R107.reuse.H0_H0 ;  /* 0x2000006bff677230 */ /* 0x100fe40000004100 */
[C---:B------:R-:W-:Y:S01]  /*a6a0*/  FMUL R21, R78.reuse, R25 ;  /* 0x000000194e157220 */ /* 0x040fe20000400000 */
[----:B------:R-:W-:Y:S01]  /*a6b0*/  HADD2.F32 R106, -RZ, R107.H1_H1 ;  /* 0x3000006bff6a7230 */ /* 0x000fe20000004100 */
[----:B------:R-:W-:Y:S01]  /*a6c0*/  F2FP.F16.F32.PACK_AB R17, R23, R18 ;  /* 0x000000121711723e */ /* 0x000fe200000000ff */
[C---:B------:R-:W-:Y:S01]  /*a6d0*/  FFMA R20, R81.reuse, R101, R20 ;  /* 0x0000006551147223 */ /* 0x040fe20000000014 */
        /* <DEDUP_REMOVED lines=16> */
[--C-:B------:R-:W-:Y:S01]  /*a7e0*/  HADD2.F32 R109, -RZ, R114.reuse.H0_H0 ;  /* 0x20000072ff6d7230 */ /* 0x100fe20000004100 */
[----:B------:R1:W-:Y:S01]  /*a7f0*/  STS.128 [R177+0xc400], R16 ;  /* 0x00c40010b1007388 */ /* 0x0003e20000000c00 */
        /* <DEDUP_REMOVED lines=69> */
[C---:B------:R-:W-:Y:S01]  /*ac50*/  FFMA R45, R81.reuse, R128, R45 ;  /* 0x00000080512d7223 */ /* 0x040fe2000000002d */
[C---:B------:R-:W-:Y:S01]  /*ac60*/  FMUL R46, R78.reuse, R50 ;  /* 0x000000324e2e7220 */ /* 0x040fe20000400000 */
[--C-:B------:R-:W-:Y:S02]  /*ac70*/  HADD2.F32 R129, -RZ, R136.reuse.H0_H0 ;  /* 0x20000088ff817230 */ /* 0x100fe40000004100 */
[C---:B------:R-:W-:Y:S01]  /*ac80*/  FMUL R51, R78.reuse, R51 ;  /* 0x000000334e337220 */ /* 0x040fe20000400000 */
[----:B------:R-:W-:Y:S02]  /*ac90*/  HADD2.F32 R132, -RZ, R136.H1_H1 ;  /* 0x30000088ff847230 */ /* 0x000fe40000004100 */
[C---:B------:R-:W-:Y:S01]  /*aca0*/  FMUL R48, R78.reuse, R52 ;  /* 0x000000344e307220 */ /* 0x040fe20000400000 */
[--C-:B------:R-:W-:Y:S02]  /*acb0*/  HADD2.F32 R131, -RZ, R137.reuse.H0_H0 ;  /* 0x20000089ff837230 */ /* 0x100fe40000004100 */
[C---:B------:R-:W-:Y:S01]  /*acc0*/  FMUL R49, R78.reuse, R53 ;  /* 0x000000354e317220 */ /* 0x040fe20000400000 */
[C---:B------:R-:W-:Y:S01]  /*acd0*/  FFMA R46, R81.reuse, R127, R46 ;  /* 0x0000007f512e7223 */ /* 0x040fe2000000002e */
[----:B------:R-:W-:Y:S02]  /*ace0*/  HADD2.F32 R134, -RZ, R137.H1_H1 ;  /* 0x30000089ff867230 */ /* 0x000fe40000004100 */
[C---:B------:R-:W-:Y:S01]  /*acf0*/  FMUL R50, R78.reuse, R54 ;  /* 0x000000364e327220 */ /* 0x040fe20000400000 */
[C---:B------:R-:W-:Y:S01]  /*ad00*/  FFMA R51, R81.reuse, R130, R51 ;  /* 0x0000008251337223 */ /* 0x040fe20000000033 */
        /* <DEDUP_REMOVED lines=11> */
[----:B------:R-:W-:Y:S01]  /*adc0*/  FFMA R55, R81, R134, R55 ;  /* 0x0000008651377223 */ /* 0x000fe20000000037 */
[--C-:B------:R-:W-:Y:S02]  /*add0*/  HADD2.F32 R137, -RZ, R144.reuse.H0_H0 ;  /* 0x20000090ff897230 */ /* 0x100fe40000004100 */
[C---:B------:R-:W-:Y:S01]  /*ade0*/  FMUL R59, R78.reuse, R59 ;  /* 0x0000003b4e3b7220 */ /* 0x040fe20000400000 */
[----:B------:R-:W-:Y:S01]  /*adf0*/  F2FP.F16.F32.PACK_AB R42, R45, R44 ;  /* 0x0000002c2d2a723e */ /* 0x000fe200000000ff */
[----:B------:R-:W-:Y:S01]  /*ae00*/  FFMA R52, R81, R133, R52 ;  /* 0x0000008551347223 */ /* 0x000fe20000000034 */
[----:B------:R-:W-:Y:S01]  /*ae10*/  F2FP.F16.F32.PACK_AB R43, R51, R46 ;  /* 0x0000002e332b723e */ /* 0x000fe200000000ff */
[----:B------:R-:W-:Y:S02]  /*ae20*/  HADD2.F32 R140, -RZ, R144.H1_H1 ;  /* 0x30000090ff8c7230 */ /* 0x000fe40000004100 */
[C---:B------:R-:W-:Y:S01]  /*ae30*/  FMUL R56, R78.reuse, R60 ;  /* 0x0000003c4e387220 */ /* 0x040fe20000400000 */
[C---:B------:R-:W-:Y:S01]  /*ae40*/  FFMA R53, R81.reuse, R136, R53 ;  /* 0x0000008851357223 */ /* 0x040fe20000000035 */
[--C-:B------:R-:W-:Y:S01]  /*ae50*/  HADD2.F32 R139, -RZ, R145.reuse.H0_H0 ;  /* 0x20000091ff8b7230 */ /* 0x100fe20000004100 */
[----:B------:R1:W-:Y:S01]  /*ae60*/  STS.128 [R183+0xc400], R40 ;  /* 0x00c40028b7007388 */ /* 0x0003e20000000c00 */
        /* <DEDUP_REMOVED lines=15> */
[----:B------:R-:W-:Y:S02]  /*af60*/  HADD2.F32 R146, -RZ, R147.H1_H1 ;  /* 0x30000093ff927230 */ /* 0x000fe40000004100 */
[C---:B------:R-:W-:Y:S01]  /*af70*/  FMUL R62, R78.reuse, R66 ;  /* 0x000000424e3e7220 */ /* 0x040fe20000400000 */
[----:B------:R-:W-:Y:S01]  /*af80*/  F2FP.F16.F32.PACK_AB R49, R55, R50 ;  /* 0x000000323731723e */ /* 0x000fe200000000ff */
        /* <DEDUP_REMOVED lines=31> */
.L_x_141:
[----:B------:R-:W-:Y:S05]  /*b180*/  BSYNC.RECONVERGENT B0 ;  /* 0x0000000000007941 */ /* 0x000fea0003800200 */
.L_x_140:
[----:B------:R-:W-:Y:S01]  /*b190*/  BAR.SYNC.DEFER_BLOCKING 0x1, 0x80 ;  /* 0x0042000000007b1d */ /* 0x000fe20000010000 */
[----:B------:R-:W-:Y:S01]  /*b1a0*/  UISETP.NE.AND UP0, UPT, UR49, -0x4, UPT ;  /* 0xfffffffc3100788c */ /* 0x000fe2000bf05270 */
[----:B------:R-:W-:Y:S08]  /*b1b0*/  IADD3 R76, PT, PT, R76, 0x1, RZ ;  /* 0x000000014c4c7810 */ /* 0x000ff00007ffe0ff */
[----:B------:R-:W-:Y:S05]  /*b1c0*/  BRA.U !UP0, `(.L_x_142) ;  /* 0x0000000108287547 */ /* 0x000fea000b800000 */
[----:B------:R-:W-:Y:S01]  /*b1d0*/  ISETP.NE.AND P0, PT, R176, RZ, PT ;  /* 0x000000ffb000720c */ /* 0x000fe20003f05270 */
[----:B------:R-:W-:Y:S01]  /*b1e0*/  IMAD.U32 R3, RZ, RZ, UR51 ;  /* 0x00000033ff037e24 */ /* 0x000fe2000f8e00ff */
[----:B------:R-:W-:Y:S01]  /*b1f0*/  UIADD3 UR51, UPT, UPT, UR51, 0x1, URZ ;  /* 0x0000000133337890 */ /* 0x000fe2000fffe0ff */
[----:B------:R-:W-:Y:S03]  /*b200*/  IMAD.U32 R0, RZ, RZ, UR37 ;  /* 0x00000025ff007e24 */ /* 0x000fe6000f8e00ff */
[----:B------:R-:W-:Y:S04]  /*b210*/  UISETP.NE.AND UP0, UPT, UR51, 0x4, UPT ;  /* 0x000000043300788c */ /* 0x000fe8000bf05270 */
[----:B------:R-:W-:Y:S03]  /*b220*/  USEL UR51, UR51, URZ, UP0 ;  /* 0x000000ff33337287 */ /* 0x000fe60008000000 */
[----:B------:R-:W-:Y:S05]  /*b230*/  @P0 LEA R3, R3, UR48, 0x3 ;  /* 0x0000003003030c11 */ /* 0x000fea000f8e18ff */
[----:B------:R-:W-:Y:S05]  /*b240*/  @P0 VIADD R3, R3, 0x70 ;  /* 0x0000007003030836 */ /* 0x000fea0000000000 */
[----:B------:R-:W-:Y:S04]  /*b250*/  @P0 PRMT R0, R0, 0x654, R3 ;  /* 0x0000065400000816 */ /* 0x000fe80000000003 */
[----:B------:R2:W-:Y:S03]  /*b260*/  @P0 SYNCS.ARRIVE.TRANS64.RED.A1T0 RZ, [R0+URZ], RZ ;  /* 0x000000ff00ff09a7 */ /* 0x0005e600081004ff */
.L_x_142:
[----:B------:R-:W-:Y:S01]  /*b270*/  ISETP.NE.AND P2, PT, R171, RZ, PT ;  /* 0x000000ffab00720c */ /* 0x000fe20003f45270 */
[----:B------:R-:W-:Y:S01]  /*b280*/  UIADD3 UR49, UPT, UPT, UR49, 0x4, URZ ;  /* 0x0000000431317890 */ /* 0x000fe2000fffe0ff */
[----:B------:R-:W-:Y:S01]  /*b290*/  ISETP.NE.AND P0, PT, R173, 0x2, PT ;  /* 0x00000002ad00780c */ /* 0x000fe20003f05270 */
[----:B------:R-:W-:Y:S01]  /*b2a0*/  IMAD.IADD R20, R75, 0x1, R154 ;  /* 0x000000014b147824 */ /* 0x000fe200078e029a */
[----:B------:R-:W-:Y:S01]  /*b2b0*/  ISETP.NE.AND P1, PT, R76, 0x2, PT ;  /* 0x000000024c00780c */ /* 0x000fe20003f25270 */
[----:B------:R-:W-:Y:S01]  /*b2c0*/  IMAD.IADD R21, R77, 0x1, R156 ;  /* 0x000000014d157824 */ /* 0x000fe200078e029c */
[----:B--2---:R-:W-:Y:S02]  /*b2d0*/  SEL R0, RZ, 0x1, P0 ;  /* 0x00000001ff007807 */ /* 0x004fe40000000000 */
[----:B------:R-:W-:Y:S02]  /*b2e0*/  SEL R3, RZ, 0x1, P1 ;  /* 0x00000001ff037807 */ /* 0x000fe40000800000 */
[----:B------:R-:W-:Y:S02]  /*b2f0*/  LOP3.LUT R165, R165, R0, RZ, 0x3c, !PT ;  /* 0x00000000a5a57212 */ /* 0x000fe400078e3cff */
[----:B------:R-:W-:Y:S02]  /*b300*/  LOP3.LUT R166, R166, R3, RZ, 0x3c, !PT ;  /* 0x00000003a6a67212 */ /* 0x000fe400078e3cff */
[----:B------:R-:W-:Y:S02]  /*b310*/  @P2 R2UR UR36, R164 ;  /* 0x00000000a42422ca */ /* 0x000fe400000e0000 */
[----:B------:R-:W-:Y:S02]  /*b320*/  SEL R173, R173, RZ, P0 ;  /* 0x000000ffadad7207 */ /* 0x000fe40000000000 */
[----:B------:R-:W-:Y:S01]  /*b330*/  SEL R76, R76, RZ, P1 ;  /* 0x000000ff4c4c7207 */ /* 0x000fe20000800000 */
[----:B------:R-:W-:Y:S10]  /*b340*/  @P2 BRA `(.L_x_143) ;  /* 0xffffffa000102947 */ /* 0x000ff4000383ffff */
[----:B------:R-:W-:-:S09]  /*b350*/  UISETP.NE.AND UP0, UPT, UR50, URZ, UPT ;  /* 0x000000ff3200728c */ /* 0x000fd2000bf05270 */
[----:B------:R-:W-:Y:S05]  /*b360*/  BRA.U !UP0, `(.L_x_144) ;  /* 0x0000000108487547 */ /* 0x000fea000b800000 */
[----:B------:R-:W2:Y:S02]  /*b370*/  LDCU.64 UR4, c[0x0][0x890] ;  /* 0x00011200ff0477ac */ /* 0x000ea40008000a00 */
[----:B--2---:R-:W-:-:S04]  /*b380*/  UISETP.NE.U32.AND UP0, UPT, UR4, URZ, UPT ;  /* 0x000000ff0400728c */ /* 0x004fc8000bf05070 */
[----:B------:R-:W-:-:S09]  /*b390*/  UISETP.NE.AND.EX UP0, UPT, UR5, URZ, UPT, UP0 ;  /* 0x000000ff0500728c */ /* 0x000fd2000bf05300 */
[----:B------:R-:W-:Y:S05]  /*b3a0*/  BRA.U UP0, `(.L_x_145) ;  /* 0x00000001000c7547 */ /* 0x000fea000b800000 */
[----:B------:R-:W-:-:S13]  /*b3b0*/  FSETP.NEU.AND P0, PT, R81, RZ, PT ;  /* 0x000000ff5100720b */ /* 0x000fda0003f0d000 */
[----:B------:R-:W-:Y:S05]  /*b3c0*/  @!P0 EXIT ;  /* 0x000000000000894d */ /* 0x000fea0003800000 */
[----:B------:R-:W-:Y:S05]  /*b3d0*/  BRA `(.L_x_144) ;  /* 0x00000000002c7947 */ /* 0x000fea0003800000 */
.L_x_145:
[----:B------:R-:W-:Y:S01]  /*b3e0*/  ISETP.NE.AND P0, PT, R172, RZ, PT ;  /* 0x000000ffac00720c */ /* 0x000fe20003f05270 */
[----:B------:R-:W-:-:S12]  /*b3f0*/  BSSY.RECONVERGENT B0, `(.L_x_144) ;  /* 0x0000009000007945 */ /* 0x000fd80003800200 */
[----:B------:R-:W-:Y:S05]  /*b400*/  @P0 BRA `(.L_x_146) ;  /* 0x0000000000140947 */ /* 0x000fea0003800000 */
[----:B------:R-:W2:Y:S02]  /*b410*/  LDCU.64 UR4, c[0x0][0x888] ;  /* 0x00011100ff0477ac */ /* 0x000ea40008000a00 */
[----:B--2---:R-:W-:-:S04]  /*b420*/  ISETP.NE.U32.AND P0, PT, RZ, UR4, PT ;  /* 0x00000004ff007c0c */ /* 0x004fc8000bf05070 */
[----:B------:R-:W-:-:S13]  /*b430*/  ISETP.NE.AND.EX P0, PT, RZ, UR5, PT, P0 ;  /* 0x00000005ff007c0c */ /* 0x000fda000bf05300 */
[----:B------:R-:W-:Y:S05]  /*b440*/  @!P0 EXIT ;  /* 0x000000000000894d */ /* 0x000fea0003800000 */
[----:B------:R-:W-:Y:S05]  /*b450*/  BRA `(.L_x_147) ;  /* 0x0000000000087947 */ /* 0x000fea0003800000 */
.L_x_146:
[----:B------:R-:W-:-:S13]  /*b460*/  FSETP.NEU.AND P0, PT, R81, RZ, PT ;  /* 0x000000ff5100720b */ /* 0x000fda0003f0d000 */
[----:B------:R-:W-:Y:S05]  /*b470*/  @!P0 EXIT ;  /* 0x000000000000894d */ /* 0x000fea0003800000 */
.L_x_147:
[----:B------:R-:W-:Y:S05]  /*b480*/  BSYNC.RECONVERGENT B0 ;  /* 0x0000000000007941 */ /* 0x000fea0003800200 */
.L_x_144:
[----:B------:R-:W-:Y:S01]  /*b490*/  ULEA UR4, UR51, UR48, 0x3 ;  /* 0x0000003033047291 */ /* 0x000fe2000f8e18ff */
[----:B------:R-:W-:-:S04]  /*b4a0*/  DEPBAR.LE SB0, 0x0 ;  /* 0x000080000000791a */ /* 0x000fc80000000000 */
[----:B------:R-:W-:-:S04]  /*b4b0*/  UIADD3 UR4, UPT, UPT, UR4, 0x70, URZ ;  /* 0x0000007004047890 */ /* 0x000fc8000fffe0ff */
[----:B------:R-:W-:-:S09]  /*b4c0*/  UPRMT UR4, UR37, 0x654, UR4 ;  /* 0x0000065425047896 */ /* 0x000fd20008000004 */
[----:B------:R-:W-:Y:S01]  /*b4d0*/  SYNCS.ARRIVE.TRANS64.RED.A1T0 RZ, [UR4], RZ ;  /* 0x000000ffffff79a7 */ /* 0x000fe20008100404 */
[----:B------:R-:W-:Y:S05]  /*b4e0*/  EXIT ;  /* 0x000000000000794d */ /* 0x000fea0003800000 */
.L_x_24:
[----:B--2---:R2:W4:Y:S02]  /*b4f0*/  SYNCS.PHASECHK.TRANS64.TRYWAIT P0, [R3+URZ+0xf0], R2 ;  /* 0x0000f002030075a7 */ /* 0x00452400080011ff */
[----:B----4-:R-:W-:Y:S05]  /*b500*/  @!P0 NANOSLEEP.SYNCS 0x989680 ;  /* 0x009896800000895d */ /* 0x010fea0003900000 */
[----:B------:R-:W4:Y:S02]  /*b510*/  @!P0 SYNCS.PHASECHK.TRANS64 P0, [R3+URZ+0xf0], R2 ;  /* 0x0000f002030085a7 */ /* 0x000f2400080010ff */
[----:B----4-:R-:W-:Y:S05]  /*b520*/  @!P0 BRA `(.L_x_24) ;  /* 0xfffffffc00f08947 */ /* 0x010fea000383ffff */
[----:B------:R-:W-:Y:S05]  /*b530*/  BRA `(.L_x_148) ;  /* 0xffffff6000ac7947 */ /* 0x000fea000383ffff */
.L_x_27:
[----:B-1----:R-:W-:-:S07]  /*b540*/  MOV R2, UR33 ;  /* 0x0000002100027c02 */ /* 0x002fce0008000f00 */
.L_x_149:
[----:B-1----:R1:W2:Y:S02]  /*b550*/  SYNCS.PHASECHK.TRANS64.TRYWAIT P0, [R2+URZ+0x28], R5 ;  /* 0x00002805020075a7 */ /* 0x0022a400080011ff */
[----:B--2---:R-:W-:Y:S05]  /*b560*/  @!P0 NANOSLEEP.SYNCS 0x989680 ;  /* 0x009896800000895d */ /* 0x004fea0003900000 */
[----:B------:R-:W2:Y:S02]  /*b570*/  @!P0 SYNCS.PHASECHK.TRANS64 P0, [R2+URZ+0x28], R5 ;  /* 0x00002805020085a7 */ /* 0x000ea400080010ff */
[----:B--2---:R-:W-:Y:S05]  /*b580*/  @!P0 BRA `(.L_x_149) ;  /* 0xfffffffc00f08947 */ /* 0x004fea000383ffff */
[----:B------:R-:W-:Y:S05]  /*b590*/  BRA `(.L_x_26) ;  /* 0xffffff6400107947 */ /* 0x000fea000383ffff */
.L_x_34:
[----:B-1----:R-:W-:-:S07]  /*b5a0*/  MOV R2, UR17 ;  /* 0x0000001100027c02 */ /* 0x002fce0008000f00 */
.L_x_150:
[----:B-1----:R1:W2:Y:S02]  /*b5b0*/  SYNCS.PHASECHK.TRANS64.TRYWAIT P0, [R2+URZ+0x28], R5 ;  /* 0x00002805020075a7 */ /* 0x0022a400080011ff */
[----:B--2---:R-:W-:Y:S05]  /*b5c0*/  @!P0 NANOSLEEP.SYNCS 0x989680 ;  /* 0x009896800000895d */ /* 0x004fea0003900000 */
[----:B------:R-:W2:Y:S02]  /*b5d0*/  @!P0 SYNCS.PHASECHK.TRANS64 P0, [R2+URZ+0x28], R5 ;  /* 0x00002805020085a7 */ /* 0x000ea400080010ff */
[----:B--2---:R-:W-:Y:S05]  /*b5e0*/  @!P0 BRA `(.L_x_150) ;  /* 0xfffffffc00f08947 */ /* 0x004fea000383ffff */
[----:B------:R-:W-:Y:S05]  /*b5f0*/  BRA `(.L_x_33) ;  /* 0xffffff6400c87947 */ /* 0x000fea000383ffff */
.L_x_39:
[----:B-1----:R1:W2:Y:S02]  /*b600*/  SYNCS.PHASECHK.TRANS64.TRYWAIT P0, [R2+URZ+0xa0], R3 ;  /* 0x0000a003020075a7 */ /* 0x0022a400080011ff */
[----:B--2---:R-:W-:Y:S05]  /*b610*/  @!P0 NANOSLEEP.SYNCS 0x989680 ;  /* 0x009896800000895d */ /* 0x004fea0003900000 */
[----:B------:R-:W2:Y:S02]  /*b620*/  @!P0 SYNCS.PHASECHK.TRANS64 P0, [R2+URZ+0xa0], R3 ;  /* 0x0000a003020085a7 */ /* 0x000ea400080010ff */
[----:B--2---:R-:W-:Y:S05]  /*b630*/  @!P0 BRA `(.L_x_39) ;  /* 0xfffffffc00f08947 */ /* 0x004fea000383ffff */
[----:B------:R-:W-:Y:S05]  /*b640*/  BRA `(.L_x_151) ;  /* 0xffffff6800687947 */ /* 0x000fea000383ffff */
.L_x_43:
[----:B---3--:R-:W-:-:S07]  /*b650*/  MOV R0, UR4 ;  /* 0x0000000400007c02 */ /* 0x008fce0008000f00 */
.L_x_152:
[----:B-1----:R1:W2:Y:S02]  /*b660*/  SYNCS.PHASECHK.TRANS64.TRYWAIT P0, [R0+URZ], R3 ;  /* 0x00000003000075a7 */ /* 0x0022a400080011ff */
[----:B--2---:R-:W-:Y:S05]  /*b670*/  @!P0 NANOSLEEP.SYNCS 0x989680 ;  /* 0x009896800000895d */ /* 0x004fea0003900000 */
[----:B------:R-:W2:Y:S02]  /*b680*/  @!P0 SYNCS.PHASECHK.TRANS64 P0, [R0+URZ], R3 ;  /* 0x00000003000085a7 */ /* 0x000ea400080010ff */
[----:B--2---:R-:W-:Y:S05]  /*b690*/  @!P0 BRA `(.L_x_152) ;  /* 0xfffffffc00f08947 */ /* 0x004fea000383ffff */
[----:B------:R-:W-:Y:S05]  /*b6a0*/  BRA `(.L_x_153) ;  /* 0xffffff6c00d87947 */ /* 0x000fea000383ffff */
.L_x_44:
[----:B---3--:R-:W-:-:S07]  /*b6b0*/  MOV R0, UR4 ;  /* 0x0000000400007c02 */ /* 0x008fce0008000f00 */
.L_x_154:
[----:B-1----:R1:W2:Y:S02]  /*b6c0*/  SYNCS.PHASECHK.TRANS64.TRYWAIT P0, [R0+URZ], R3 ;  /* 0x00000003000075a7 */ /* 0x0022a400080011ff */
[----:B--2---:R-:W-:Y:S05]  /*b6d0*/  @!P0 NANOSLEEP.SYNCS 0x989680 ;  /* 0x009896800000895d */ /* 0x004fea0003900000 */
[----:B------:R-:W2:Y:S02]  /*b6e0*/  @!P0 SYNCS.PHASECHK.TRANS64 P0, [R0+URZ], R3 ;  /* 0x00000003000085a7 */ /* 0x000ea400080010ff */
[----:B--2---:R-:W-:Y:S05]  /*b6f0*/  @!P0 BRA `(.L_x_154) ;  /* 0xfffffffc00f08947 */ /* 0x004fea000383ffff */
[----:B------:R-:W-:Y:S05]  /*b700*/  BRA `(.L_x_155) ;  /* 0xffffff6c00e47947 */ /* 0x000fea000383ffff */
.L_x_45:
[----:B---3--:R-:W-:-:S07]  /*b710*/  MOV R0, UR4 ;  /* 0x0000000400007c02 */ /* 0x008fce0008000f00 */
.L_x_156:
[----:B-1----:R1:W2:Y:S02]  /*b720*/  SYNCS.PHASECHK.TRANS64.TRYWAIT P0, [R0+URZ], R3 ;  /* 0x00000003000075a7 */ /* 0x0022a400080011ff */
[----:B--2---:R-:W-:Y:S05]  /*b730*/  @!P0 NANOSLEEP.SYNCS 0x989680 ;  /* 0x009896800000895d */ /* 0x004fea0003900000 */
[----:B------:R-:W2:Y:S02]  /*b740*/  @!P0 SYNCS.PHASECHK.TRANS64 P0, [R0+URZ], R3 ;  /* 0x00000003000085a7 */ /* 0x000ea400080010ff */
[----:B--2---:R-:W-:Y:S05]  /*b750*/  @!P0 BRA `(.L_x_156) ;  /* 0xfffffffc00f08947 */ /* 0x004fea000383ffff */
[----:B------:R-:W-:Y:S05]  /*b760*/  BRA `(.L_x_157) ;  /* 0xffffff6c00f07947 */ /* 0x000fea000383ffff */
.L_x_46:
[----:B---3--:R-:W-:-:S07]  /*b770*/  MOV R0, UR4 ;  /* 0x0000000400007c02 */ /* 0x008fce0008000f00 */
.L_x_158:
[----:B-1----:R1:W2:Y:S02]  /*b780*/  SYNCS.PHASECHK.TRANS64.TRYWAIT P0, [R0+URZ], R3 ;  /* 0x00000003000075a7 */ /* 0x0022a400080011ff */
[----:B--2---:R-:W-:Y:S05]  /*b790*/  @!P0 NANOSLEEP.SYNCS 0x989680 ;  /* 0x009896800000895d */ /* 0x004fea0003900000 */
[----:B------:R-:W2:Y:S02]  /*b7a0*/  @!P0 SYNCS.PHASECHK.TRANS64 P0, [R0+URZ], R3 ;  /* 0x00000003000085a7 */ /* 0x000ea400080010ff */
[----:B--2---:R-:W-:Y:S05]  /*b7b0*/  @!P0 BRA `(.L_x_158) ;  /* 0xfffffffc00f08947 */ /* 0x004fea000383ffff */
[----:B------:R-:W-:Y:S05]  /*b7c0*/  BRA `(.L_x_159) ;  /* 0xffffff6c00fc7947 */ /* 0x000fea000383ffff */
.L_x_49:
[----:B-1----:R1:W2:Y:S02]  /*b7d0*/  SYNCS.PHASECHK.TRANS64.TRYWAIT P0, [R0+URZ+0xe0], R5 ;  /* 0x0000e005000075a7 */ /* 0x0022a400080011ff */
[----:B--2---:R-:W-:Y:S05]  /*b7e0*/  @!P0 NANOSLEEP.SYNCS 0x989680 ;  /* 0x009896800000895d */ /* 0x004fea0003900000 */
[----:B------:R-:W2:Y:S02]  /*b7f0*/  @!P0 SYNCS.PHASECHK.TRANS64 P0, [R0+URZ+0xe0], R5 ;  /* 0x0000e005000085a7 */ /* 0x000ea400080010ff */
[----:B--2---:R-:W-:Y:S05]  /*b800*/  @!P0 BRA `(.L_x_49) ;  /* 0xfffffffc00f08947 */ /* 0x004fea000383ffff */
[----:B------:R-:W-:Y:S05]  /*b810*/  BRA `(.L_x_160) ;  /* 0xffffff70005c7947 */ /* 0x000fea000383ffff */
.L_x_50:
[----:B------:R-:W-:-:S07]  /*b820*/  MOV R0, UR5 ;  /* 0x0000000500007c02 */ /* 0x000fce0008000f00 */
.L_x_161:
[----:B-1----:R1:W2:Y:S02]  /*b830*/  SYNCS.PHASECHK.TRANS64.TRYWAIT P0, [R0+URZ+0xb0], R7 ;  /* 0x0000b007000075a7 */ /* 0x0022a400080011ff */
[----:B--2---:R-:W-:Y:S05]  /*b840*/  @!P0 NANOSLEEP.SYNCS 0x989680 ;  /* 0x009896800000895d */ /* 0x004fea0003900000 */
[----:B------:R-:W2:Y:S02]  /*b850*/  @!P0 SYNCS.PHASECHK.TRANS64 P0, [R0+URZ+0xb0], R7 ;  /* 0x0000b007000085a7 */ /* 0x000ea400080010ff */
[----:B--2---:R-:W-:Y:S05]  /*b860*/  @!P0 BRA `(.L_x_161) ;  /* 0xfffffffc00f08947 */ /* 0x004fea000383ffff */
[----:B------:R-:W-:Y:S05]  /*b870*/  BRA `(.L_x_162) ;  /* 0xffffff70006c7947 */ /* 0x000fea000383ffff */
.L_x_51:
[----:B-1----:R1:W2:Y:S02]  /*b880*/  SYNCS.PHASECHK.TRANS64.TRYWAIT P1, [R0+URZ+0xa0], R5 ;  /* 0x0000a005000075a7 */ /* 0x0022a400080211ff */
[----:B--2---:R-:W-:Y:S05]  /*b890*/  @!P1 NANOSLEEP.SYNCS 0x989680 ;  /* 0x009896800000995d */ /* 0x004fea0003900000 */
[----:B------:R-:W2:Y:S02]  /*b8a0*/  @!P1 SYNCS.PHASECHK.TRANS64 P1, [R0+URZ+0xa0], R5 ;  /* 0x0000a005000095a7 */ /* 0x000ea400080210ff */
[----:B--2---:R-:W-:Y:S05]  /*b8b0*/  @!P1 BRA `(.L_x_51) ;  /* 0xfffffffc00f09947 */ /* 0x004fea000383ffff */
[----:B------:R-:W-:Y:S05]  /*b8c0*/  BRA `(.L_x_163) ;  /* 0xffffff70009c7947 */ /* 0x000fea000383ffff */
.L_x_54:
[----:B------:R-:W-:-:S07]  /*b8d0*/  MOV R0, UR5 ;  /* 0x0000000500007c02 */ /* 0x000fce0008000f00 */
.L_x_164:
[----:B-1----:R1:W2:Y:S02]  /*b8e0*/  SYNCS.PHASECHK.TRANS64.TRYWAIT P0, [R0+URZ+0xb0], R3 ;  /* 0x0000b003000075a7 */ /* 0x0022a400080011ff */
[----:B--2---:R-:W-:Y:S05]  /*b8f0*/  @!P0 NANOSLEEP.SYNCS 0x989680 ;  /* 0x009896800000895d */ /* 0x004fea0003900000 */
[----:B------:R-:W2:Y:S02]  /*b900*/  @!P0 SYNCS.PHASECHK.TRANS64 P0, [R0+URZ+0xb0], R3 ;  /* 0x0000b003000085a7 */ /* 0x000ea400080010ff */
[----:B--2---:R-:W-:Y:S05]  /*b910*/  @!P0 BRA `(.L_x_164) ;  /* 0xfffffffc00f08947 */ /* 0x004fea000383ffff */
[----:B------:R-:W-:Y:S05]  /*b920*/  BRA `(.L_x_53) ;  /* 0xffffff7000f07947 */ /* 0x000fea000383ffff */
.L_x_63:
[----:B-1----:R-:W-:-:S04]  /*b930*/  MOV R4, UR6 ;  /* 0x0000000600047c02 */ /* 0x002fc80008000f00 */
[----:B------:R1:W2:Y:S03]  /*b940*/  SYNCS.PHASECHK.TRANS64.TRYWAIT P0, [R4+URZ+0x8], R5 ;  /* 0x00000805040075a7 */ /* 0x0002a600080011ff */
[----:B--2---:R-:W-:Y:S05]  /*b950*/  @!P0 NANOSLEEP.SYNCS 0x989680 ;  /* 0x009896800000895d */ /* 0x004fea0003900000 */
[----:B------:R-:W2:Y:S02]  /*b960*/  @!P0 SYNCS.PHASECHK.TRANS64 P0, [R4+URZ+0x8], R5 ;  /* 0x00000805040085a7 */ /* 0x000ea400080010ff */
[----:B--2---:R-:W-:Y:S05]  /*b970*/  @!P0 BRA `(.L_x_63) ;  /* 0xfffffffc00ec8947 */ /* 0x004fea000383ffff */
[----:B------:R-:W-:Y:S05]  /*b980*/  BRA `(.L_x_62) ;  /* 0xffffff7400a47947 */ /* 0x000fea000383ffff */
.L_x_65:
[----:B------:R-:W-:Y:S01]  /*b990*/  BSSY B0, `(.L_x_165) ;  /* 0x0000006000007945 */ /* 0x000fe20003800000 */
[----:B------:R-:W-:-:S07]  /*b9a0*/  MOV R15, 0xffffffff ;  /* 0xffffffff000f7802 */ /* 0x000fce0000000f00 */
[----:B-1---5:R-:W-:Y:S05]  /*b9b0*/  WARPSYNC.COLLECTIVE R15, `(.L_x_166) ;  /* 0x000000000f0c7348 */ /* 0x022fea0003c00000 */
[----:B------:R-:W-:Y:S02]  /*b9c0*/  ELECT P6, UR79, PT ;  /* 0x00000000004f782f */ /* 0x000fe400038c0000 */
[----:B------:R-:W-:Y:S01]  /*b9d0*/  MOV R14, UR79 ;  /* 0x0000004f000e7c02 */ /* 0x000fe20008000f00 */
[----:B-1---5:R-:W-:Y:S10]  /*b9e0*/  ENDCOLLECTIVE ;  /* 0x000000000000791b */ /* 0x022ff40003800000 */
.L_x_166:
[----:B------:R-:W-:Y:S05]  /*b9f0*/  BSYNC B0 ;  /* 0x0000000000007941 */ /* 0x000fea0003800000 */
.L_x_165:
[----:B------:R-:W-:Y:S05]  /*ba00*/  BRA `(.L_x_167) ;  /* 0xffffff7400d47947 */ /* 0x000fea000383ffff */
.L_x_67:
[----:B-1----:R-:W-:-:S04]  /*ba10*/  MOV R2, UR6 ;  /* 0x0000000600027c02 */ /* 0x002fc80008000f00 */
[----:B------:R1:W2:Y:S03]  /*ba20*/  SYNCS.PHASECHK.TRANS64.TRYWAIT P0, [R2+URZ+0x8], R3 ;  /* 0x00000803020075a7 */ /* 0x0002a600080011ff */
[----:B--2---:R-:W-:Y:S05]  /*ba30*/  @!P0 NANOSLEEP.SYNCS 0x989680 ;  /* 0x009896800000895d */ /* 0x004fea0003900000 */
[----:B------:R-:W2:Y:S02]  /*ba40*/  @!P0 SYNCS.PHASECHK.TRANS64 P0, [R2+URZ+0x8], R3 ;  /* 0x00000803020085a7 */ /* 0x000ea400080010ff */
[----:B--2---:R-:W-:Y:S05]  /*ba50*/  @!P0 BRA `(.L_x_67) ;  /* 0xfffffffc00ec8947 */ /* 0x004fea000383ffff */
[----:B------:R-:W-:Y:S05]  /*ba60*/  BRA `(.L_x_66) ;  /* 0xffffff7400d87947 */ /* 0x000fea000383ffff */
.L_x_68:
[----:B-1----:R1:W2:Y:S02]  /*ba70*/  SYNCS.PHASECHK.TRANS64.TRYWAIT P0, [R0+URZ+0xa0], R5 ;  /* 0x0000a005000075a7 */ /* 0x0022a400080011ff */
[----:B--2---:R-:W-:Y:S05]  /*ba80*/  @!P0 NANOSLEEP.SYNCS 0x989680 ;  /* 0x009896800000895d */ /* 0x004fea0003900000 */
[----:B------:R-:W2:Y:S02]  /*ba90*/  @!P0 SYNCS.PHASECHK.TRANS64 P0, [R0+URZ+0xa0], R5 ;  /* 0x0000a005000085a7 */ /* 0x000ea400080010ff */
[----:B--2---:R-:W-:Y:S05]  /*baa0*/  @!P0 BRA `(.L_x_68) ;  /* 0xfffffffc00f08947 */ /* 0x004fea000383ffff */
[----:B------:R-:W-:Y:S05]  /*bab0*/  BRA `(.L_x_168) ;  /* 0xffffff7800c47947 */ /* 0x000fea000383ffff */
.L_x_70:
[----:B------:R-:W-:-:S07]  /*bac0*/  MOV R0, UR9 ;  /* 0x0000000900007c02 */ /* 0x000fce0008000f00 */
.L_x_169:
[----:B-1----:R1:W2:Y:S02]  /*bad0*/  SYNCS.PHASECHK.TRANS64.TRYWAIT P0, [R0+URZ+0xd0], R5 ;  /* 0x0000d005000075a7 */ /* 0x0022a400080011ff */
[----:B--2---:R-:W-:Y:S05]  /*bae0*/  @!P0 NANOSLEEP.SYNCS 0x989680 ;  /* 0x009896800000895d */ /* 0x004fea0003900000 */
[----:B------:R-:W2:Y:S02]  /*baf0*/  @!P0 SYNCS.PHASECHK.TRANS64 P0, [R0+URZ+0xd0], R5 ;  /* 0x0000d005000085a7 */ /* 0x000ea400080010ff */
[----:B--2---:R-:W-:Y:S05]  /*bb00*/  @!P0 BRA `(.L_x_169) ;  /* 0xfffffffc00f08947 */ /* 0x004fea000383ffff */
[----:B------:R-:W-:Y:S05]  /*bb10*/  BRA `(.L_x_170) ;  /* 0xffffff7c00107947 */ /* 0x000fea000383ffff */
.L_x_73:
[----:B------:R-:W-:Y:S07]  /*bb20*/  MOV R0, UR8 ;  /* 0x0000000800007c02 */ /* 0x000fee0008000f00 */
.L_x_171:
[----:B-1----:R1:W2:Y:S02]  /*bb30*/  SYNCS.PHASECHK.TRANS64.TRYWAIT P0, [R0+URZ], R5 ;  /* 0x00000005000075a7 */ /* 0x0022a400080011ff */
[----:B--2---:R-:W-:Y:S05]  /*bb40*/  @!P0 NANOSLEEP.SYNCS 0x989680 ;  /* 0x009896800000895d */ /* 0x004fea0003900000 */
[----:B------:R-:W2:Y:S02]  /*bb50*/  @!P0 SYNCS.PHASECHK.TRANS64 P0, [R0+URZ], R5 ;  /* 0x00000005000085a7 */ /* 0x000ea400080010ff */
[----:B--2---:R-:W-:Y:S05]  /*bb60*/  @!P0 BRA `(.L_x_171) ;  /* 0xfffffffc00f08947 */ /* 0x004fea000383ffff */
[----:B------:R-:W-:Y:S05]  /*bb70*/  BRA `(.L_x_72) ;  /* 0xffffff7c00247947 */ /* 0x000fea000383ffff */
.L_x_77:
[----:B-1----:R-:W-:-:S07]  /*bb80*/  MOV R0, UR5 ;  /* 0x0000000500007c02 */ /* 0x002fce0008000f00 */
.L_x_172:
[----:B-1----:R1:W2:Y:S02]  /*bb90*/  SYNCS.PHASECHK.TRANS64.TRYWAIT P0, [R0+URZ], R3 ;  /* 0x00000003000075a7 */ /* 0x0022a400080011ff */
[----:B--2---:R-:W-:Y:S05]  /*bba0*/  @!P0 NANOSLEEP.SYNCS 0x989680 ;  /* 0x009896800000895d */ /* 0x004fea0003900000 */
[----:B------:R-:W2:Y:S02]  /*bbb0*/  @!P0 SYNCS.PHASECHK.TRANS64 P0, [R0+URZ], R3 ;  /* 0x00000003000085a7 */ /* 0x000ea400080010ff */
[----:B--2---:R-:W-:Y:S05]  /*bbc0*/  @!P0 BRA `(.L_x_172) ;  /* 0xfffffffc00f08947 */ /* 0x004fea000383ffff */
[----:B------:R-:W-:Y:S05]  /*bbd0*/  BRA `(.L_x_173) ;  /* 0xffffff8000187947 */ /* 0x000fea000383ffff */
.L_x_80:
[----:B------:R-:W-:-:S07]  /*bbe0*/  MOV R0, UR7 ;  /* 0x0000000700007c02 */ /* 0x000fce0008000f00 */
.L_x_174:
[----:B-1----:R1:W2:Y:S02]  /*bbf0*/  SYNCS.PHASECHK.TRANS64.TRYWAIT P1, [R0+URZ+0x100], R3 ;  /* 0x00010003000075a7 */ /* 0x0022a400080211ff */
[----:B--2---:R-:W-:Y:S05]  /*bc00*/  @!P1 NANOSLEEP.SYNCS 0x989680 ;  /* 0x009896800000995d */ /* 0x004fea0003900000 */
[----:B------:R-:W2:Y:S02]  /*bc10*/  @!P1 SYNCS.PHASECHK.TRANS64 P1, [R0+URZ+0x100], R3 ;  /* 0x00010003000095a7 */ /* 0x000ea400080210ff */
[----:B--2---:R-:W-:Y:S05]  /*bc20*/  @!P1 BRA `(.L_x_174) ;  /* 0xfffffffc00f09947 */ /* 0x004fea000383ffff */
[----:B------:R-:W-:Y:S05]  /*bc30*/  BRA `(.L_x_175) ;  /* 0xffffff8000647947 */ /* 0x000fea000383ffff */
.L_x_85:
[----:B--2---:R2:W4:Y:S02]  /*bc40*/  SYNCS.PHASECHK.TRANS64.TRYWAIT P0, [R0+URZ+0xa0], R3 ;  /* 0x0000a003000075a7 */ /* 0x00452400080011ff */
[----:B----4-:R-:W-:Y:S05]  /*bc50*/  @!P0 NANOSLEEP.SYNCS 0x989680 ;  /* 0x009896800000895d */ /* 0x010fea0003900000 */
[----:B------:R-:W4:Y:S02]  /*bc60*/  @!P0 SYNCS.PHASECHK.TRANS64 P0, [R0+URZ+0xa0], R3 ;  /* 0x0000a003000085a7 */ /* 0x000f2400080010ff */
[----:B----4-:R-:W-:Y:S05]  /*bc70*/  @!P0 BRA `(.L_x_85) ;  /* 0xfffffffc00f08947 */ /* 0x010fea000383ffff */
[----:B------:R-:W-:Y:S05]  /*bc80*/  BRA `(.L_x_176) ;  /* 0xffffff8400787947 */ /* 0x000fea000383ffff */
.L_x_88:
[----:B------:R-:W-:Y:S07]  /*bc90*/  MOV R0, UR7 ;  /* 0x0000000700007c02 */ /* 0x000fee0008000f00 */
.L_x_177:
[----:B--2---:R2:W4:Y:S02]  /*bca0*/  SYNCS.PHASECHK.TRANS64.TRYWAIT P0, [R0+URZ+0x98], R3 ;  /* 0x00009803000075a7 */ /* 0x00452400080011ff */
[----:B----4-:R-:W-:Y:S05]  /*bcb0*/  @!P0 NANOSLEEP.SYNCS 0x989680 ;  /* 0x009896800000895d */ /* 0x010fea0003900000 */
[----:B------:R-:W4:Y:S02]  /*bcc0*/  @!P0 SYNCS.PHASECHK.TRANS64 P0, [R0+URZ+0x98], R3 ;  /* 0x00009803000085a7 */ /* 0x000f2400080010ff */
[----:B----4-:R-:W-:Y:S05]  /*bcd0*/  @!P0 BRA `(.L_x_177) ;  /* 0xfffffffc00f08947 */ /* 0x010fea000383ffff */
[----:B------:R-:W-:Y:S05]  /*bce0*/  BRA `(.L_x_87) ;  /* 0xffffff8800587947 */ /* 0x000fea000383ffff */
.L_x_91:
[----:B------:R-:W-:Y:S07]  /*bcf0*/  MOV R3, UR7 ;  /* 0x0000000700037c02 */ /* 0x000fee0008000f00 */
.L_x_178:
[----:B-1----:R1:W2:Y:S02]  /*bd00*/  SYNCS.PHASECHK.TRANS64.TRYWAIT P0, [R3+URZ+0x70], R12 ;  /* 0x0000700c030075a7 */ /* 0x0022a400080011ff */
[----:B--2---:R-:W-:Y:S05]  /*bd10*/  @!P0 NANOSLEEP.SYNCS 0x989680 ;  /* 0x009896800000895d */ /* 0x004fea0003900000 */
[----:B------:R-:W2:Y:S02]  /*bd20*/  @!P0 SYNCS.PHASECHK.TRANS64 P0, [R3+URZ+0x70], R12 ;  /* 0x0000700c030085a7 */ /* 0x000ea400080010ff */
[----:B--2---:R-:W-:Y:S05]  /*bd30*/  @!P0 BRA `(.L_x_178) ;  /* 0xfffffffc00f08947 */ /* 0x004fea000383ffff */
[----:B------:R-:W-:Y:S05]  /*bd40*/  BRA `(.L_x_179) ;  /* 0xffffff8800d07947 */ /* 0x000fea000383ffff */
.L_x_92:
[----:B-1----:R-:W-:Y:S07]  /*bd50*/  MOV R3, UR7 ;  /* 0x0000000700037c02 */ /* 0x002fee0008000f00 */
.L_x_180:
[----:B-1----:R1:W2:Y:S02]  /*bd60*/  SYNCS.PHASECHK.TRANS64.TRYWAIT P0, [R3+URZ+0x78], R12 ;  /* 0x0000780c030075a7 */ /* 0x0022a400080011ff */
[----:B--2---:R-:W-:Y:S05]  /*bd70*/  @!P0 NANOSLEEP.SYNCS 0x989680 ;  /* 0x009896800000895d */ /* 0x004fea0003900000 */
[----:B------:R-:W2:Y:S02]  /*bd80*/  @!P0 SYNCS.PHASECHK.TRANS64 P0, [R3+URZ+0x78], R12 ;  /* 0x0000780c030085a7 */ /* 0x000ea400080010ff */
[----:B--2---:R-:W-:Y:S05]  /*bd90*/  @!P0 BRA `(.L_x_180) ;  /* 0xfffffffc00f08947 */ /* 0x004fea000383ffff */
[----:B------:R-:W-:Y:S05]  /*bda0*/  BRA `(.L_x_181) ;  /* 0xffffff8c000c7947 */ /* 0x000fea000383ffff */
.L_x_93:
[----:B-1----:R-:W-:Y:S07]  /*bdb0*/  MOV R3, UR7 ;  /* 0x0000000700037c02 */ /* 0x002fee0008000f00 */
.L_x_182:
[----:B-1----:R1:W2:Y:S02]  /*bdc0*/  SYNCS.PHASECHK.TRANS64.TRYWAIT P0, [R3+URZ+0x80], R12 ;  /* 0x0000800c030075a7 */ /* 0x0022a400080011ff */
[----:B--2---:R-:W-:Y:S05]  /*bdd0*/  @!P0 NANOSLEEP.SYNCS 0x989680 ;  /* 0x009896800000895d */ /* 0x004fea0003900000 */
[----:B------:R-:W2:Y:S02]  /*bde0*/  @!P0 SYNCS.PHASECHK.TRANS64 P0, [R3+URZ+0x80], R12 ;  /* 0x0000800c030085a7 */ /* 0x000ea400080010ff */
[----:B--2---:R-:W-:Y:S05]  /*bdf0*/  @!P0 BRA `(.L_x_182) ;  /* 0xfffffffc00f08947 */ /* 0x004fea000383ffff */
[----:B------:R-:W-:Y:S05]  /*be00*/  BRA `(.L_x_183) ;  /* 0xffffff8c00547947 */ /* 0x000fea000383ffff */
.L_x_94:
[----:B------:R-:W-:Y:S07]  /*be10*/  MOV R3, UR7 ;  /* 0x0000000700037c02 */ /* 0x000fee0008000f00 */
.L_x_184:
[----:B-1----:R1:W2:Y:S02]  /*be20*/  SYNCS.PHASECHK.TRANS64.TRYWAIT P0, [R3+URZ+0x88], R12 ;  /* 0x0000880c030075a7 */ /* 0x0022a400080011ff */
[----:B--2---:R-:W-:Y:S05]  /*be30*/  @!P0 NANOSLEEP.SYNCS 0x989680 ;  /* 0x009896800000895d */ /* 0x004fea0003900000 */
[----:B------:R-:W2:Y:S02]  /*be40*/  @!P0 SYNCS.PHASECHK.TRANS64 P0, [R3+URZ+0x88], R12 ;  /* 0x0000880c030085a7 */ /* 0x000ea400080010ff */
[----:B--2---:R-:W-:Y:S05]  /*be50*/  @!P0 BRA `(.L_x_184) ;  /* 0xfffffffc00f08947 */ /* 0x004fea000383ffff */
[----:B------:R-:W-:Y:S05]  /*be60*/  BRA `(.L_x_185) ;  /* 0xffffff8c00dc7947 */ /* 0x000fea000383ffff */
.L_x_96:
[----:B------:R-:W-:-:S07]  /*be70*/  MOV R0, UR7 ;  /* 0x0000000700007c02 */ /* 0x000fce0008000f00 */
.L_x_186:
[----:B-1----:R1:W4:Y:S02]  /*be80*/  SYNCS.PHASECHK.TRANS64.TRYWAIT P0, [R0+URZ+0x70], R3 ;  /* 0x00007003000075a7 */ /* 0x00232400080011ff */
[----:B----4-:R-:W-:Y:S05]  /*be90*/  @!P0 NANOSLEEP.SYNCS 0x989680 ;  /* 0x009896800000895d */ /* 0x010fea0003900000 */
[----:B------:R-:W4:Y:S02]  /*bea0*/  @!P0 SYNCS.PHASECHK.TRANS64 P0, [R0+URZ+0x70], R3 ;  /* 0x00007003000085a7 */ /* 0x000f2400080010ff */
[----:B----4-:R-:W-:Y:S05]  /*beb0*/  @!P0 BRA `(.L_x_186) ;  /* 0xfffffffc00f08947 */ /* 0x010fea000383ffff */
[----:B------:R-:W-:Y:S05]  /*bec0*/  BRA `(.L_x_187) ;  /* 0xffffff90004c7947 */ /* 0x000fea000383ffff */
.L_x_97:
[----:B-1----:R-:W-:-:S07]  /*bed0*/  MOV R0, UR7 ;  /* 0x0000000700007c02 */ /* 0x002fce0008000f00 */
.L_x_188:
[----:B-1----:R1:W4:Y:S02]  /*bee0*/  SYNCS.PHASECHK.TRANS64.TRYWAIT P0, [R0+URZ+0x78], R3 ;  /* 0x00007803000075a7 */ /* 0x00232400080011ff */
[----:B----4-:R-:W-:Y:S05]  /*bef0*/  @!P0 NANOSLEEP.SYNCS 0x989680 ;  /* 0x009896800000895d */ /* 0x010fea0003900000 */
[----:B------:R-:W4:Y:S02]  /*bf00*/  @!P0 SYNCS.PHASECHK.TRANS64 P0, [R0+URZ+0x78], R3 ;  /* 0x00007803000085a7 */ /* 0x000f2400080010ff */
[----:B----4-:R-:W-:Y:S05]  /*bf10*/  @!P0 BRA `(.L_x_188) ;  /* 0xfffffffc00f08947 */ /* 0x010fea000383ffff */
[----:B------:R-:W-:Y:S05]  /*bf20*/  BRA `(.L_x_189) ;  /* 0xffffff90003c7947 */ /* 0x000fea000383ffff */
.L_x_98:
[----:B-1----:R-:W-:-:S07]  /*bf30*/  MOV R0, UR7 ;  /* 0x0000000700007c02 */ /* 0x002fce0008000f00 */
.L_x_190:
[----:B-1----:R1:W4:Y:S02]  /*bf40*/  SYNCS.PHASECHK.TRANS64.TRYWAIT P0, [R0+URZ+0x80], R3 ;  /* 0x00008003000075a7 */ /* 0x00232400080011ff */
[----:B----4-:R-:W-:Y:S05]  /*bf50*/  @!P0 NANOSLEEP.SYNCS 0x989680 ;  /* 0x009896800000895d */ /* 0x010fea0003900000 */
[----:B------:R-:W4:Y:S02]  /*bf60*/  @!P0 SYNCS.PHASECHK.TRANS64 P0, [R0+URZ+0x80], R3 ;  /* 0x00008003000085a7 */ /* 0x000f2400080010ff */
[----:B----4-:R-:W-:Y:S05]  /*bf70*/  @!P0 BRA `(.L_x_190) ;  /* 0xfffffffc00f08947 */ /* 0x010fea000383ffff */
[----:B------:R-:W-:Y:S05]  /*bf80*/  BRA `(.L_x_191) ;  /* 0xffffff90002c7947 */ /* 0x000fea000383ffff */
.L_x_100:
[----:B--2---:R2:W3:Y:S02]  /*bf90*/  SYNCS.PHASECHK.TRANS64.TRYWAIT P0, [R0+URZ+0xa0], R3 ;  /* 0x0000a003000075a7 */ /* 0x0044e400080011ff */
[----:B---3--:R-:W-:Y:S05]  /*bfa0*/  @!P0 NANOSLEEP.SYNCS 0x989680 ;  /* 0x009896800000895d */ /* 0x008fea0003900000 */
[----:B------:R-:W3:Y:S02]  /*bfb0*/  @!P0 SYNCS.PHASECHK.TRANS64 P0, [R0+URZ+0xa0], R3 ;  /* 0x0000a003000085a7 */ /* 0x000ee400080010ff */
[----:B---3--:R-:W-:Y:S05]  /*bfc0*/  @!P0 BRA `(.L_x_100) ;  /* 0xfffffffc00f08947 */ /* 0x008fea000383ffff */
[----:B------:R-:W-:Y:S05]  /*bfd0*/  BRA `(.L_x_192) ;  /* 0xffffff9400007947 */ /* 0x000fea000383ffff */
.L_x_111:
[----:B-1----:R-:W-:Y:S04]  /*bfe0*/  MOV R3, UR48 ;  /* 0x0000003000037c02 */ /* 0x002fe80008000f00 */
[----:B------:R1:W3:Y:S03]  /*bff0*/  SYNCS.PHASECHK.TRANS64.TRYWAIT P1, [R3+URZ+0x50], R4 ;  /* 0x00005004030075a7 */ /* 0x0002e600080211ff */
[----:B---3--:R-:W-:Y:S05]  /*c000*/  @!P1 NANOSLEEP.SYNCS 0x989680 ;  /* 0x009896800000995d */ /* 0x008fea0003900000 */
[----:B------:R-:W3:Y:S02]  /*c010*/  @!P1 SYNCS.PHASECHK.TRANS64 P1, [R3+URZ+0x50], R4 ;  /* 0x00005004030095a7 */ /* 0x000ee400080210ff */
[----:B---3--:R-:W-:Y:S05]  /*c020*/  @!P1 BRA `(.L_x_111) ;  /* 0xfffffffc00ec9947 */ /* 0x008fea000383ffff */
[----:B------:R-:W-:Y:S05]  /*c030*/  BRA `(.L_x_110) ;  /* 0xffffffa000547947 */ /* 0x000fea000383ffff */
.L_x_113:
[----:B-1----:R1:W4:Y:S02]  /*c040*/  SYNCS.PHASECHK.TRANS64.TRYWAIT P0, [R179+URZ+0xc0], R0 ;  /* 0x0000c000b30075a7 */ /* 0x00232400080011ff */
[----:B----4-:R-:W-:Y:S05]  /*c050*/  @!P0 NANOSLEEP.SYNCS 0x989680 ;  /* 0x009896800000895d */ /* 0x010fea0003900000 */
[----:B------:R-:W4:Y:S02]  /*c060*/  @!P0 SYNCS.PHASECHK.TRANS64 P0, [R179+URZ+0xc0], R0 ;  /* 0x0000c000b30085a7 */ /* 0x000f2400080010ff */
[----:B----4-:R-:W-:Y:S05]  /*c070*/  @!P0 BRA `(.L_x_113) ;  /* 0xfffffffc00f08947 */ /* 0x010fea000383ffff */
[----:B------:R-:W-:Y:S05]  /*c080*/  BRA `(.L_x_112) ;  /* 0xffffffa000b47947 */ /* 0x000fea000383ffff */
.L_x_122:
[----:B--2---:R2:W3:Y:S02]  /*c090*/  SYNCS.PHASECHK.TRANS64.TRYWAIT P0, [R3+URZ+0x50], R0 ;  /* 0x00005000030075a7 */ /* 0x0044e400080011ff */
[----:B---3--:R-:W-:Y:S05]  /*c0a0*/  @!P0 NANOSLEEP.SYNCS 0x989680 ;  /* 0x009896800000895d */ /* 0x008fea0003900000 */
[----:B------:R-:W3:Y:S02]  /*c0b0*/  @!P0 SYNCS.PHASECHK.TRANS64 P0, [R3+URZ+0x50], R0 ;  /* 0x00005000030085a7 */ /* 0x000ee400080010ff */
[----:B---3--:R-:W-:Y:S05]  /*c0c0*/  @!P0 BRA `(.L_x_122) ;  /* 0xfffffffc00f08947 */ /* 0x008fea000383ffff */
[----:B------:R-:W-:Y:S05]  /*c0d0*/  BRA `(.L_x_121) ;  /* 0xffffffb4007c7947 */ /* 0x000fea000383ffff */
.L_x_130:
[----:B--2---:R2:W3:Y:S02]  /*c0e0*/  SYNCS.PHASECHK.TRANS64.TRYWAIT P0, [R0+URZ+0x50], R7 ;  /* 0x00005007000075a7 */ /* 0x0044e400080011ff */
[----:B---3--:R-:W-:Y:S05]  /*c0f0*/  @!P0 NANOSLEEP.SYNCS 0x989680 ;  /* 0x009896800000895d */ /* 0x008fea0003900000 */
[----:B------:R-:W3:Y:S02]  /*c100*/  @!P0 SYNCS.PHASECHK.TRANS64 P0, [R0+URZ+0x50], R7 ;  /* 0x00005007000085a7 */ /* 0x000ee400080010ff */
[----:B---3--:R-:W-:Y:S05]  /*c110*/  @!P0 BRA `(.L_x_130) ;  /* 0xfffffffc00f08947 */ /* 0x008fea000383ffff */
[----:B------:R-:W-:Y:S05]  /*c120*/  BRA `(.L_x_129) ;  /* 0xffffffc800707947 */ /* 0x000fea000383ffff */
.L_x_138:
[----:B-1----:R1:W2:Y:S02]  /*c130*/  SYNCS.PHASECHK.TRANS64.TRYWAIT P0, [R3+URZ+0x50], R0 ;  /* 0x00005000030075a7 */ /* 0x0022a400080011ff */
[----:B--2---:R-:W-:Y:S05]  /*c140*/  @!P0 NANOSLEEP.SYNCS 0x989680 ;  /* 0x009896800000895d */ /* 0x004fea0003900000 */
[----:B------:R-:W2:Y:S02]  /*c150*/  @!P0 SYNCS.PHASECHK.TRANS64 P0, [R3+URZ+0x50], R0 ;  /* 0x00005000030085a7 */ /* 0x000ea400080010ff */
[----:B--2---:R-:W-:Y:S05]  /*c160*/  @!P0 BRA `(.L_x_138) ;  /* 0xfffffffc00f08947 */ /* 0x004fea000383ffff */
[----:B------:R-:W-:Y:S05]  /*c170*/  BRA `(.L_x_137) ;  /* 0xffffffdc00647947 */ /* 0x000fea000383ffff */
        .weak           $__internal_0_$__cuda_sm10x_tcgen05_guardrail_trap_col_being_dealloced_not_returned_by_alloc
        .type           $__internal_0_$__cuda_sm10x_tcgen05_guardrail_trap_col_being_dealloced_not_returned_by_alloc,@function
        .size           $__internal_0_$__cuda_sm10x_tcgen05_guardrail_trap_col_being_dealloced_not_returned_by_alloc,($__internal_1_$__cuda_sm10x_tcgen05_guardrail_trap_phase_invalid_during_alloc - $__internal_0_$__cuda_sm10x_tcgen05_guardrail_trap_col_being_dealloced_not_returned_by_alloc)
$__internal_0_$__cuda_sm10x_tcgen05_guardrail_trap_col_being_dealloced_not_returned_by_alloc:
[----:B------:R-:W-:Y:S05]  /*c180*/  BPT.TRAP 0x1 ;  /* 0x000000040000795c */ /* 0x000fea0000300000 */
[----:B------:R-:W-:-:S04]  /*c190*/  HFMA2 R3, -RZ, RZ, 0, 0 ;  /* 0x00000000ff037431 */ /* 0x000fc800000001ff */
[----:B------:R-:W-:Y:S05]  /*c1a0*/  RET.REL.NODEC R2 `(_ZN7cutlass13device_kernelINS_4gemm6kernel13GemmUniversalIN4cute5tupleIJiiiiEEENS1_10collective13CollectiveMmaINS1_35MainloopSm100TmaUmmaWarpSpecializedILi5ELi2ELi2ENS5_IJNS4_1CILi2EEENSA_ILi1EEESC_EEEEENS5_IJNSA_ILi256EEESF_NSA_ILi64EEEEEENS_6half_tENS5_IJlSC_lEEESI_SJ_NS4_8TiledMMAINS4_8MMA_AtomIJNS4_26SM100_MMA_F16BF16_2x1SM_SSISI_SI_fLi256ELi256ELNS4_4UMMA5MajorE0ELSO_0ELNSN_7ScaleInE0ELSP_0EEEEEENS4_6LayoutINS5_IJSC_SC_SC_EEENS5_IJNSA_ILi0EEESU_SU_EEEEENS5_IJNS4_10UnderscoreESX_SX_EEEEENS4_18SM100_TMA_2SM_LOADENS4_14ComposedLayoutINS4_7SwizzleILi3ELi4ELi3EEENS4_18smem_ptr_flag_bitsILi16EEENSS_INS5_IJNSA_ILi8EEESG_EEENS5_IJSG_SC_EEEEEEEvNS4_8identityES10_S1A_vS1B_EENS_8epilogue10collective18CollectiveEpilogueINS1D_23Sm100TmaWarpSpecializedILi4ELi2ELi64ELb1ELb0EEEJNS5_IJNSA_ILi128EEESF_SG_EEENS5_IJNSS_IS1I_SC_EENSS_ISG_SC_EEEEESI_SJ_SI_SJ_NS1D_6fusion15FusionCallbacksIS1H_NS1N_17LinearCombinationISI_fSI_fLNS_15FloatRoundStyleE2EEES1J_S1M_JEEENS4_5SM1004TMEM4LOAD26SM100_TMEM_LOAD_32dp32b64xENS4_13SM90_TMA_LOADES1A_NS4_39AutoVectorizingCopyWithAssumedAlignmentILi128EEENS4_14SM90_TMA_STOREES1A_S1Z_S1Z_EEEvvEEEEvNT_6ParamsE) ;  /* 0xffffff3c02947950 */ /* 0x000fea0003c3ffff */
        .weak           $__internal_1_$__cuda_sm10x_tcgen05_guardrail_trap_phase_invalid_during_alloc
        .type           $__internal_1_$__cuda_sm10x_tcgen05_guardrail_trap_phase_invalid_during_alloc,@function
        .size           $__internal_1_$__cuda_sm10x_tcgen05_guardrail_trap_phase_invalid_during_alloc,($__internal_2_$__cuda_sm10x_tcgen05_guardrail_trap_unallocated_columns_being_dealloced - $__internal_1_$__cuda_sm10x_tcgen05_guardrail_trap_phase_invalid_during_alloc)
$__internal_1_$__cuda_sm10x_tcgen05_guardrail_trap_phase_invalid_during_alloc:
[----:B------:R-:W-:Y:S05]  /*c1b0*/  BPT.TRAP 0x1 ;  /* 0x000000040000795c */ /* 0x000fea0000300000 */
[----:B------:R-:W-:-:S04]  /*c1c0*/  MOV R3, 0x0 ;  /* 0x0000000000037802 */ /* 0x000fc80000000f00 */
[----:B------:R-:W-:Y:S05]  /*c1d0*/  RET.REL.NODEC R2 `(_ZN7cutlass13device_kernelINS_4gemm6kernel13GemmUniversalIN4cute5tupleIJiiiiEEENS1_10collective13CollectiveMmaINS1_35MainloopSm100TmaUmmaWarpSpecializedILi5ELi2ELi2ENS5_IJNS4_1CILi2EEENSA_ILi1EEESC_EEEEENS5_IJNSA_ILi256EEESF_NSA_ILi64EEEEEENS_6half_tENS5_IJlSC_lEEESI_SJ_NS4_8TiledMMAINS4_8MMA_AtomIJNS4_26SM100_MMA_F16BF16_2x1SM_SSISI_SI_fLi256ELi256ELNS4_4UMMA5MajorE0ELSO_0ELNSN_7ScaleInE0ELSP_0EEEEEENS4_6LayoutINS5_IJSC_SC_SC_EEENS5_IJNSA_ILi0EEESU_SU_EEEEENS5_IJNS4_10UnderscoreESX_SX_EEEEENS4_18SM100_TMA_2SM_LOADENS4_14ComposedLayoutINS4_7SwizzleILi3ELi4ELi3EEENS4_18smem_ptr_flag_bitsILi16EEENSS_INS5_IJNSA_ILi8EEESG_EEENS5_IJSG_SC_EEEEEEEvNS4_8identityES10_S1A_vS1B_EENS_8epilogue10collective18CollectiveEpilogueINS1D_23Sm100TmaWarpSpecializedILi4ELi2ELi64ELb1ELb0EEEJNS5_IJNSA_ILi128EEESF_SG_EEENS5_IJNSS_IS1I_SC_EENSS_ISG_SC_EEEEESI_SJ_SI_SJ_NS1D_6fusion15FusionCallbacksIS1H_NS1N_17LinearCombinationISI_fSI_fLNS_15FloatRoundStyleE2EEES1J_S1M_JEEENS4_5SM1004TMEM4LOAD26SM100_TMEM_LOAD_32dp32b64xENS4_13SM90_TMA_LOADES1A_NS4_39AutoVectorizingCopyWithAssumedAlignmentILi128EEENS4_14SM90_TMA_STOREES1A_S1Z_S1Z_EEEvvEEEEvNT_6ParamsE) ;  /* 0xffffff3c02887950 */ /* 0x000fea0003c3ffff */
        .weak           $__internal_2_$__cuda_sm10x_tcgen05_guardrail_trap_unallocated_columns_being_dealloced
        .type           $__internal_2_$__cuda_sm10x_tcgen05_guardrail_trap_unallocated_columns_being_dealloced,@function
        .size           $__internal_2_$__cuda_sm10x_tcgen05_guardrail_trap_unallocated_columns_being_dealloced,(.L_x_194 - $__internal_2_$__cuda_sm10x_tcgen05_guardrail_trap_unallocated_columns_being_dealloced)
$__internal_2_$__cuda_sm10x_tcgen05_guardrail_trap_unallocated_columns_being_dealloced:
[----:B------:R-:W-:Y:S05]  /*c1e0*/  BPT.TRAP 0x1 ;  /* 0x000000040000795c */ /* 0x000fea0000300000 */
[----:B------:R-:W-:-:S04]  /*c1f0*/  HFMA2 R3, -RZ, RZ, 0, 0 ;  /* 0x00000000ff037431 */ /* 0x000fc800000001ff */
[----:B------:R-:W-:Y:S05]  /*c200*/  RET.REL.NODEC R2 `(_ZN7cutlass13device_kernelINS_4gemm6kernel13GemmUniversalIN4cute5tupleIJiiiiEEENS1_10collective13CollectiveMmaINS1_35MainloopSm100TmaUmmaWarpSpecializedILi5ELi2ELi2ENS5_IJNS4_1CILi2EEENSA_ILi1EEESC_EEEEENS5_IJNSA_ILi256EEESF_NSA_ILi64EEEEEENS_6half_tENS5_IJlSC_lEEESI_SJ_NS4_8TiledMMAINS4_8MMA_AtomIJNS4_26SM100_MMA_F16BF16_2x1SM_SSISI_SI_fLi256ELi256ELNS4_4UMMA5MajorE0ELSO_0ELNSN_7ScaleInE0ELSP_0EEEEEENS4_6LayoutINS5_IJSC_SC_SC_EEENS5_IJNSA_ILi0EEESU_SU_EEEEENS5_IJNS4_10UnderscoreESX_SX_EEEEENS4_18SM100_TMA_2SM_LOADENS4_14ComposedLayoutINS4_7SwizzleILi3ELi4ELi3EEENS4_18smem_ptr_flag_bitsILi16EEENSS_INS5_IJNSA_ILi8EEESG_EEENS5_IJSG_SC_EEEEEEEvNS4_8identityES10_S1A_vS1B_EENS_8epilogue10collective18CollectiveEpilogueINS1D_23Sm100TmaWarpSpecializedILi4ELi2ELi64ELb1ELb0EEEJNS5_IJNSA_ILi128EEESF_SG_EEENS5_IJNSS_IS1I_SC_EENSS_ISG_SC_EEEEESI_SJ_SI_SJ_NS1D_6fusion15FusionCallbacksIS1H_NS1N_17LinearCombinationISI_fSI_fLNS_15FloatRoundStyleE2EEES1J_S1M_JEEENS4_5SM1004TMEM4LOAD26SM100_TMEM_LOAD_32dp32b64xENS4_13SM90_TMA_LOADES1A_NS4_39AutoVectorizingCopyWithAssumedAlignmentILi128EEENS4_14SM90_TMA_STOREES1A_S1Z_S1Z_EEEvvEEEEvNT_6ParamsE) ;  /* 0xffffff3c027c7950 */ /* 0x000fea0003c3ffff */
.L_x_193:
[----:B------:R-:W-:-:S00]  /*c210*/  BRA `(.L_x_193) ;  /* 0xfffffffc00fc7947 */ /* 0x000fc0000383ffff */
[----:B------:R-:W-:-:S00]  /*c220*/  NOP ;  /* 0x0000000000007918 */ /* 0x000fc00000000000 */
        /* <DEDUP_REMOVED lines=13> */
.L_x_194:


//--------------------- .nv.global.init           --------------------------
	.section	.nv.global.init,"aw",@progbits
.nv.global.init:
	.type		$str$27,@object
	.size		$str$27,($str$28 - $str$27)
$str$27:
        /*0000*/ 	.byte	0x28, 0x61, 0x64, 0x64, 0x72, 0x65, 0x73, 0x73, 0x20, 0x26, 0x20, 0x6d, 0x61, 0x73, 0x6b, 0x29
        /*0010*/ 	.byte	0x20, 0x3d, 0x3d, 0x20, 0x30, 0x00
	.type		$str$28,@object
	.size		$str$28,($str$26 - $str$28)
$str$28:
        /*0016*/ 	.byte	0x2f, 0x74, 0x6d, 0x70, 0x2f, 0x63, 0x75, 0x74, 0x6c, 0x61, 0x73, 0x73, 0x5f, 0x73, 0x77, 0x65
        /*0026*/ 	.byte	0x65, 0x70, 0x5f, 0x73, 0x72, 0x63, 0x2f, 0x69, 0x6e, 0x63, 0x6c, 0x75, 0x64, 0x65, 0x2f, 0x63
        /*0036*/ 	.byte	0x75, 0x74, 0x65, 0x2f, 0x70, 0x6f, 0x69, 0x6e, 0x74, 0x65, 0x72, 0x5f, 0x66, 0x6c, 0x61, 0x67
        /*0046*/ 	.byte	0x67, 0x65, 0x64, 0x2e, 0x68, 0x70, 0x70, 0x00
	.type		$str$26,@object
	.size		$str$26,($str$25 - $str$26)
$str$26:
        /*004e*/ 	.byte	0x2f, 0x74, 0x6d, 0x70, 0x2f, 0x63, 0x75, 0x74, 0x6c, 0x61, 0x73, 0x73, 0x5f, 0x73, 0x77, 0x65
        /*005e*/ 	.byte	0x65, 0x70, 0x5f, 0x73, 0x72, 0x63, 0x2f, 0x69, 0x6e, 0x63, 0x6c, 0x75, 0x64, 0x65, 0x2f, 0x63
        /*006e*/ 	.byte	0x75, 0x74, 0x65, 0x2f, 0x61, 0x74, 0x6f, 0x6d, 0x2f, 0x63, 0x6f, 0x70, 0x79, 0x5f, 0x74, 0x72
        /*007e*/ 	.byte	0x61, 0x69, 0x74, 0x73, 0x5f, 0x73, 0x6d, 0x31, 0x30, 0x30, 0x2e, 0x68, 0x70, 0x70, 0x00
	.type		$str$25,@object
	.size		$str$25,(__unnamed_1 - $str$25)
$str$25:
        /*008d*/ 	.byte	0x28, 0x28, 0x75, 0x69, 0x6e, 0x74, 0x33, 0x32, 0x5f, 0x74, 0x28, 0x74, 0x68, 0x72, 0x65, 0x61
        /*009d*/ 	.byte	0x64, 0x49, 0x64, 0x78, 0x2e, 0x78, 0x29, 0x20, 0x2f, 0x20, 0x33, 0x32, 0x29, 0x20, 0x25, 0x20
        /*00ad*/ 	.byte	0x34, 0x29, 0x20, 0x3d, 0x3d, 0x20, 0x28, 0x28, 0x28, 0x74, 0x6d, 0x65, 0x6d, 0x5f, 0x61, 0x64
        /*00bd*/ 	.byte	0x64, 0x72, 0x20, 0x3e, 0x3e, 0x20, 0x31, 0x36, 0x29, 0x20, 0x2f, 0x20, 0x33, 0x32, 0x29, 0x20
        /*00cd*/ 	.byte	0x25, 0x20, 0x34, 0x29, 0x00
	.type		__unnamed_1,@object
	.size		__unnamed_1,(__unnamed_2 - __unnamed_1)
__unnamed_1:
        /*00d2*/ 	.byte	0x61, 0x75, 0x74, 0x6f, 0x20, 0x63, 0x75, 0x74, 0x65, 0x3a, 0x3a, 0x61, 0x73, 0x5f, 0x70, 0x6f
        /* <DEDUP_REMOVED lines=24> */
        /*0262*/ 	.byte	0x3e, 0x3e, 0x3e, 0x3e, 0x5d, 0x00
	.type		__unnamed_2,@object
	.size		__unnamed_2,(.L_2 - __unnamed_2)
__unnamed_2:
        /* <DEDUP_REMOVED lines=43> */
        /*0518*/ 	.byte	0x74, 0x65, 0x3a, 0x3a, 0x43, 0x3c, 0x30, 0x3e, 0x3e, 0x3e, 0x3e, 0x5d, 0x00
.L_2:


//--------------------- .nv.shared._ZN7cutlass13device_kernelINS_4gemm6kernel13GemmUniversalIN4cute5tupleIJiiiiEEENS1_10collective13CollectiveMmaINS1_35MainloopSm100TmaUmmaWarpSpecializedILi5ELi2ELi2ENS5_IJNS4_1CILi2EEENSA_ILi1EEESC_EEEEENS5_IJNSA_ILi256EEESF_NSA_ILi64EEEEEENS_6half_tENS5_IJlSC_lEEESI_SJ_NS4_8TiledMMAINS4_8MMA_AtomIJNS4_26SM100_MMA_F16BF16_2x1SM_SSISI_SI_fLi256ELi256ELNS4_4UMMA5MajorE0ELSO_0ELNSN_7ScaleInE0ELSP_0EEEEEENS4_6LayoutINS5_IJSC_SC_SC_EEENS5_IJNSA_ILi0EEESU_SU_EEEEENS5_IJNS4_10UnderscoreESX_SX_EEEEENS4_18SM100_TMA_2SM_LOADENS4_14ComposedLayoutINS4_7SwizzleILi3ELi4ELi3EEENS4_18smem_ptr_flag_bitsILi16EEENSS_INS5_IJNSA_ILi8EEESG_EEENS5_IJSG_SC_EEEEEEEvNS4_8identityES10_S1A_vS1B_EENS_8epilogue10collective18CollectiveEpilogueINS1D_23Sm100TmaWarpSpecializedILi4ELi2ELi64ELb1ELb0EEEJNS5_IJNSA_ILi128EEESF_SG_EEENS5_IJNSS_IS1I_SC_EENSS_ISG_SC_EEEEESI_SJ_SI_SJ_NS1D_6fusion15FusionCallbacksIS1H_NS1N_17LinearCombinationISI_fSI_fLNS_15FloatRoundStyleE2EEES1J_S1M_JEEENS4_5SM1004TMEM4LOAD26SM100_TMEM_LOAD_32dp32b64xENS4_13SM90_TMA_LOADES1A_NS4_39AutoVectorizingCopyWithAssumedAlignmentILi128EEENS4_14SM90_TMA_STOREES1A_S1Z_S1Z_EEEvvEEEEvNT_6ParamsE --------------------------
	.section	.nv.shared._ZN7cutlass13device_kernelINS_4gemm6kernel13GemmUniversalIN4cute5tupleIJiiiiEEENS1_10collective13CollectiveMmaINS1_35MainloopSm100TmaUmmaWarpSpecializedILi5ELi2ELi2ENS5_IJNS4_1CILi2EEENSA_ILi1EEESC_EEEEENS5_IJNSA_ILi256EEESF_NSA_ILi64EEEEEENS_6half_tENS5_IJlSC_lEEESI_SJ_NS4_8TiledMMAINS4_8MMA_AtomIJNS4_26SM100_MMA_F16BF16_2x1SM_SSISI_SI_fLi256ELi256ELNS4_4UMMA5MajorE0ELSO_0ELNSN_7ScaleInE0ELSP_0EEEEEENS4_6LayoutINS5_IJSC_SC_SC_EEENS5_IJNSA_ILi0EEESU_SU_EEEEENS5_IJNS4_10UnderscoreESX_SX_EEEEENS4_18SM100_TMA_2SM_LOADENS4_14ComposedLayoutINS4_7SwizzleILi3ELi4ELi3EEENS4_18smem_ptr_flag_bitsILi16EEENSS_INS5_IJNSA_ILi8EEESG_EEENS5_IJSG_SC_EEEEEEEvNS4_8identityES10_S1A_vS1B_EENS_8epilogue10collective18CollectiveEpilogueINS1D_23Sm100TmaWarpSpecializedILi4ELi2ELi64ELb1ELb0EEEJNS5_IJNSA_ILi128EEESF_SG_EEENS5_IJNSS_IS1I_SC_EENSS_ISG_SC_EEEEESI_SJ_SI_SJ_NS1D_6fusion15FusionCallbacksIS1H_NS1N_17LinearCombinationISI_fSI_fLNS_15FloatRoundStyleE2EEES1J_S1M_JEEENS4_5SM1004TMEM4LOAD26SM100_TMEM_LOAD_32dp32b64xENS4_13SM90_TMA_LOADES1A_NS4_39AutoVectorizingCopyWithAssumedAlignmentILi128EEENS4_14SM90_TMA_STOREES1A_S1Z_S1Z_EEEvvEEEEvNT_6ParamsE,"aw",@nobits
	.sectionflags	@""
	.align	16
	.zero		1024


//--------------------- .nv.shared.reserved.0     --------------------------
	.section	.nv.shared.reserved.0,"aw",@nobits
	.weak		__nv_reservedSMEM_offset_0_alias
	.size		__nv_reservedSMEM_offset_0_alias, 0, 64
	.other		__nv_reservedSMEM_offset_0_alias,@"STO_CUDA_RESERVED_SHARED STV_DEFAULT"
__nv_reservedSMEM_offset_0_alias:
	.zero		0
.nv.shared.reserved.0:
	.zero		64
	.weak		__nv_reservedSMEM_tcgen05_partition
	.type		__nv_reservedSMEM_tcgen05_partition,@object
	.size		__nv_reservedSMEM_tcgen05_partition,(.L_0 - __nv_reservedSMEM_tcgen05_partition)
__nv_reservedSMEM_tcgen05_partition:
	.zero		32
.L_0:


//--------------------- .nv.global                --------------------------
	.section	.nv.global,"aw",@nobits
.nv.global:
	.type		_ZN40_INTERNAL_a90842e7_4_k_cu_12d5f7fe_330684cute1_E,@object
	.size		_ZN40_INTERNAL_a90842e7_4_k_cu_12d5f7fe_330684cute1_E,(_ZN40_INTERNAL_a90842e7_4_k_cu_12d5f7fe_330684cuda3std3__45__cpo6cbeginE - _ZN40_INTERNAL_a90842e7_4_k_cu_12d5f7fe_330684cute1_E)
_ZN40_INTERNAL_a90842e7_4_k_cu_12d5f7fe_330684cute1_E:
	.zero		1
	.type		_ZN40_INTERNAL_a90842e7_4_k_cu_12d5f7fe_330684cuda3std3__45__cpo6cbeginE,@object
	.size		_ZN40_INTERNAL_a90842e7_4_k_cu_12d5f7fe_330684cuda3std3__45__cpo6cbeginE,(_ZN40_INTERNAL_a90842e7_4_k_cu_12d5f7fe_330684cuda3std3__48in_placeE - _ZN40_INTERNAL_a90842e7_4_k_cu_12d5f7fe_330684cuda3std3__45__cpo6cbeginE)
_ZN40_INTERNAL_a90842e7_4_k_cu_12d5f7fe_330684cuda3std3__45__cpo6cbeginE:
	.zero		1
	.type		_ZN40_INTERNAL_a90842e7_4_k_cu_12d5f7fe_330684cuda3std3__48in_placeE,@object
	.size		_ZN40_INTERNAL_a90842e7_4_k_cu_12d5f7fe_330684cuda3std3__48in_placeE,(_ZN40_INTERNAL_a90842e7_4_k_cu_12d5f7fe_330684cuda3std6ranges3__45__cpo9iter_moveE - _ZN40_INTERNAL_a90842e7_4_k_cu_12d5f7fe_330684cuda3std3__48in_placeE)
_ZN40_INTERNAL_a90842e7_4_k_cu_12d5f7fe_330684cuda3std3__48in_placeE:
	.zero		1
	.type		_ZN40_INTERNAL_a90842e7_4_k_cu_12d5f7fe_330684cuda3std6ranges3__45__cpo9iter_moveE,@object
	.size		_ZN40_INTERNAL_a90842e7_4_k_cu_12d5f7fe_330684cuda3std6ranges3__45__cpo9iter_moveE,(_ZN40_INTERNAL_a90842e7_4_k_cu_12d5f7fe_330684cuda3std3__45__cpo5beginE - _ZN40_INTERNAL_a90842e7_4_k_cu_12d5f7fe_330684cuda3std6ranges3__45__cpo9iter_moveE)
_ZN40_INTERNAL_a90842e7_4_k_cu_12d5f7fe_330684cuda3std6ranges3__45__cpo9iter_moveE:
	.zero		1
	.type		_ZN40_INTERNAL_a90842e7_4_k_cu_12d5f7fe_330684cuda3std3__45__cpo5beginE,@object
	.size		_ZN40_INTERNAL_a90842e7_4_k_cu_12d5f7fe_330684cuda3std3__45__cpo5beginE,(_ZN40_INTERNAL_a90842e7_4_k_cu_12d5f7fe_330684cuda3std3__442_GLOBAL__N__a90842e7_4_k_cu_12d5f7fe_330686ignoreE - _ZN40_INTERNAL_a90842e7_4_k_cu_12d5f7fe_330684cuda3std3__45__cpo5beginE)
_ZN40_INTERNAL_a90842e7_4_k_cu_12d5f7fe_330684cuda3std3__45__cpo5beginE:
	.zero		1
	.type		_ZN40_INTERNAL_a90842e7_4_k_cu_12d5f7fe_330684cuda3std3__442_GLOBAL__N__a90842e7_4_k_cu_12d5f7fe_330686ignoreE,@object
	.size		_ZN40_INTERNAL_a90842e7_4_k_cu_12d5f7fe_330684cuda3std3__442_GLOBAL__N__a90842e7_4_k_cu_12d5f7fe_330686ignoreE,(_ZN40_INTERNAL_a90842e7_4_k_cu_12d5f7fe_330684cute7productE - _ZN40_INTERNAL_a90842e7_4_k_cu_12d5f7fe_330684cuda3std3__442_GLOBAL__N__a90842e7_4_k_cu_12d5f7fe_330686ignoreE)
_ZN40_INTERNAL_a90842e7_4_k_cu_12d5f7fe_330684cuda3std3__442_GLOBAL__N__a90842e7_4_k_cu_12d5f7fe_330686ignoreE:
	.zero		1
	.type		_ZN40_INTERNAL_a90842e7_4_k_cu_12d5f7fe_330684cute7productE,@object
	.size		_ZN40_INTERNAL_a90842e7_4_k_cu_12d5f7fe_330684cute7productE,(_ZN40_INTERNAL_a90842e7_4_k_cu_12d5f7fe_330684cuda3std3__45__cpo3endE - _ZN40_INTERNAL_a90842e7_4_k_cu_12d5f7fe_330684cute7productE)
_ZN40_INTERNAL_a90842e7_4_k_cu_12d5f7fe_330684cute7productE:
	.zero		1
	.type		_ZN40_INTERNAL_a90842e7_4_k_cu_12d5f7fe_330684cuda3std3__45__cpo3endE,@object
	.size		_ZN40_INTERNAL_a90842e7_4_k_cu_12d5f7fe_330684cuda3std3__45__cpo3endE,(_ZN40_INTERNAL_a90842e7_4_k_cu_12d5f7fe_330684cuda3std3__419piecewise_constructE - _ZN40_INTERNAL_a90842e7_4_k_cu_12d5f7fe_330684cuda3std3__45__cpo3endE)
_ZN40_INTERNAL_a90842e7_4_k_cu_12d5f7fe_330684cuda3std3__45__cpo3endE:
	.zero		1
	.type		_ZN40_INTERNAL_a90842e7_4_k_cu_12d5f7fe_330684cuda3std3__419piecewise_constructE,@object
	.size		_ZN40_INTERNAL_a90842e7_4_k_cu_12d5f7fe_330684cuda3std3__419piecewise_constructE,(_ZN40_INTERNAL_a90842e7_4_k_cu_12d5f7fe_330684cuda3std3__45__cpo4cendE - _ZN40_INTERNAL_a90842e7_4_k_cu_12d5f7fe_330684cuda3std3__419piecewise_constructE)
_ZN40_INTERNAL_a90842e7_4_k_cu_12d5f7fe_330684cuda3std3__419piecewise_constructE:
	.zero		1
	.type		_ZN40_INTERNAL_a90842e7_4_k_cu_12d5f7fe_330684cuda3std3__45__cpo4cendE,@object
	.size		_ZN40_INTERNAL_a90842e7_4_k_cu_12d5f7fe_330684cuda3std3__45__cpo4cendE,(_ZN40_INTERNAL_a90842e7_4_k_cu_12d5f7fe_330684cuda3std6ranges3__45__cpo4swapE - _ZN40_INTERNAL_a90842e7_4_k_cu_12d5f7fe_330684cuda3std3__45__cpo4cendE)
_ZN40_INTERNAL_a90842e7_4_k_cu_12d5f7fe_330684cuda3std3__45__cpo4cendE:
	.zero		1
	.type		_ZN40_INTERNAL_a90842e7_4_k_cu_12d5f7fe_330684cuda3std6ranges3__45__cpo4swapE,@object
	.size		_ZN40_INTERNAL_a90842e7_4_k_cu_12d5f7fe_330684cuda3std6ranges3__45__cpo4swapE,(.L_10 - _ZN40_INTERNAL_a90842e7_4_k_cu_12d5f7fe_330684cuda3std6ranges3__45__cpo4swapE)
_ZN40_INTERNAL_a90842e7_4_k_cu_12d5f7fe_330684cuda3std6ranges3__45__cpo4swapE:
	.zero		1
.L_10:


//--------------------- .nv.constant0._ZN7cutlass13device_kernelINS_4gemm6kernel13GemmUniversalIN4cute5tupleIJiiiiEEENS1_10collective13CollectiveMmaINS1_35MainloopSm100TmaUmmaWarpSpecializedILi5ELi2ELi2ENS5_IJNS4_1CILi2EEENSA_ILi1EEESC_EEEEENS5_IJNSA_ILi256EEESF_NSA_ILi64EEEEEENS_6half_tENS5_IJlSC_lEEESI_SJ_NS4_8TiledMMAINS4_8MMA_AtomIJNS4_26SM100_MMA_F16BF16_2x1SM_SSISI_SI_fLi256ELi256ELNS4_4UMMA5MajorE0ELSO_0ELNSN_7ScaleInE0ELSP_0EEEEEENS4_6LayoutINS5_IJSC_SC_SC_EEENS5_IJNSA_ILi0EEESU_SU_EEEEENS5_IJNS4_10UnderscoreESX_SX_EEEEENS4_18SM100_TMA_2SM_LOADENS4_14ComposedLayoutINS4_7SwizzleILi3ELi4ELi3EEENS4_18smem_ptr_flag_bitsILi16EEENSS_INS5_IJNSA_ILi8EEESG_EEENS5_IJSG_SC_EEEEEEEvNS4_8identityES10_S1A_vS1B_EENS_8epilogue10collective18CollectiveEpilogueINS1D_23Sm100TmaWarpSpecializedILi4ELi2ELi64ELb1ELb0EEEJNS5_IJNSA_ILi128EEESF_SG_EEENS5_IJNSS_IS1I_SC_EENSS_ISG_SC_EEEEESI_SJ_SI_SJ_NS1D_6fusion15FusionCallbacksIS1H_NS1N_17LinearCombinationISI_fSI_fLNS_15FloatRoundStyleE2EEES1J_S1M_JEEENS4_5SM1004TMEM4LOAD26SM100_TMEM_LOAD_32dp32b64xENS4_13SM90_TMA_LOADES1A_NS4_39AutoVectorizingCopyWithAssumedAlignmentILi128EEENS4_14SM90_TMA_STOREES1A_S1Z_S1Z_EEEvvEEEEvNT_6ParamsE --------------------------
	.section	.nv.constant0._ZN7cutlass13device_kernelINS_4gemm6kernel13GemmUniversalIN4cute5tupleIJiiiiEEENS1_10collective13CollectiveMmaINS1_35MainloopSm100TmaUmmaWarpSpecializedILi5ELi2ELi2ENS5_IJNS4_1CILi2EEENSA_ILi1EEESC_EEEEENS5_IJNSA_ILi256EEESF_NSA_ILi64EEEEEENS_6half_tENS5_IJlSC_lEEESI_SJ_NS4_8TiledMMAINS4_8MMA_AtomIJNS4_26SM100_MMA_F16BF16_2x1SM_SSISI_SI_fLi256ELi256ELNS4_4UMMA5MajorE0ELSO_0ELNSN_7ScaleInE0ELSP_0EEEEEENS4_6LayoutINS5_IJSC_SC_SC_EEENS5_IJNSA_ILi0EEESU_SU_EEEEENS5_IJNS4_10UnderscoreESX_SX_EEEEENS4_18SM100_TMA_2SM_LOADENS4_14ComposedLayoutINS4_7SwizzleILi3ELi4ELi3EEENS4_18smem_ptr_flag_bitsILi16EEENSS_INS5_IJNSA_ILi8EEESG_EEENS5_IJSG_SC_EEEEEEEvNS4_8identityES10_S1A_vS1B_EENS_8epilogue10collective18CollectiveEpilogueINS1D_23Sm100TmaWarpSpecializedILi4ELi2ELi64ELb1ELb0EEEJNS5_IJNSA_ILi128EEESF_SG_EEENS5_IJNSS_IS1I_SC_EENSS_ISG_SC_EEEEESI_SJ_SI_SJ_NS1D_6fusion15FusionCallbacksIS1H_NS1N_17LinearCombinationISI_fSI_fLNS_15FloatRoundStyleE2EEES1J_S1M_JEEENS4_5SM1004TMEM4LOAD26SM100_TMEM_LOAD_32dp32b64xENS4_13SM90_TMA_LOADES1A_NS4_39AutoVectorizingCopyWithAssumedAlignmentILi128EEENS4_14SM90_TMA_STOREES1A_S1Z_S1Z_EEEvvEEEEvNT_6ParamsE,"a",@progbits
	.sectionflags	@""
	.align	4
.nv.constant0._ZN7cutlass13device_kernelINS_4gemm6kernel13GemmUniversalIN4cute5tupleIJiiiiEEENS1_10collective13CollectiveMmaINS1_35MainloopSm100TmaUmmaWarpSpecializedILi5ELi2ELi2ENS5_IJNS4_1CILi2EEENSA_ILi1EEESC_EEEEENS5_IJNSA_ILi256EEESF_NSA_ILi64EEEEEENS_6half_tENS5_IJlSC_lEEESI_SJ_NS4_8TiledMMAINS4_8MMA_AtomIJNS4_26SM100_MMA_F16BF16_2x1SM_SSISI_SI_fLi256ELi256ELNS4_4UMMA5MajorE0ELSO_0ELNSN_7ScaleInE0ELSP_0EEEEEENS4_6LayoutINS5_IJSC_SC_SC_EEENS5_IJNSA_ILi0EEESU_SU_EEEEENS5_IJNS4_10UnderscoreESX_SX_EEEEENS4_18SM100_TMA_2SM_LOADENS4_14ComposedLayoutINS4_7SwizzleILi3ELi4ELi3EEENS4_18smem_ptr_flag_bitsILi16EEENSS_INS5_IJNSA_ILi8EEESG_EEENS5_IJSG_SC_EEEEEEEvNS4_8identityES10_S1A_vS1B_EENS_8epilogue10collective18CollectiveEpilogueINS1D_23Sm100TmaWarpSpecializedILi4ELi2ELi64ELb1ELb0EEEJNS5_IJNSA_ILi128EEESF_SG_EEENS5_IJNSS_IS1I_SC_EENSS_ISG_SC_EEEEESI_SJ_SI_SJ_NS1D_6fusion15FusionCallbacksIS1H_NS1N_17LinearCombinationISI_fSI_fLNS_15FloatRoundStyleE2EEES1J_S1M_JEEENS4_5SM1004TMEM4LOAD26SM100_TMEM_LOAD_32dp32b64xENS4_13SM90_TMA_LOADES1A_NS4_39AutoVectorizingCopyWithAssumedAlignmentILi128EEENS4_14SM90_TMA_STOREES1A_S1Z_S1Z_EEEvvEEEEvNT_6ParamsE:
	.zero		2944


//--------------------- SYMBOLS --------------------------

	.type		.nv.reservedSmem.offset0,@object
	.size		.nv.reservedSmem.offset0,0x4
	.type		.nv.reservedSmem.cap,@object
	.size		.nv.reservedSmem.cap,0x4
	.type		__assertfail,@function
